// auto-generated by cutlass_sweep.epilogue — config: {"arch": "sm_100", "cluster_m": 2, "cluster_n": 1, "dtype": "bf16", "fusion": "bias_relu", "tile_k": 64, "tile_m": 256, "tile_n": 128}
#include "cutlass/cutlass.h"
#include "cutlass/gemm/collective/collective_builder.hpp"
#include "cutlass/gemm/device/gemm_universal_adapter.h"
#include "cutlass/gemm/kernel/gemm_universal.hpp"
#include "cutlass/epilogue/collective/collective_builder.hpp"
#include "cutlass/epilogue/fusion/operations.hpp"
#include "cutlass/epilogue/thread/activation.h"

using Elem = cutlass::bfloat16_t;
using Acc  = float;
using TileShape    = cute::Shape<cute::_256, cute::_128, cute::_64>;
using ClusterShape = cute::Shape<cute::_2, cute::_1, cute::_1>;
using FusionOp     = cutlass::epilogue::fusion::LinCombPerRowBiasEltAct<cutlass::epilogue::thread::ReLU, Elem, Acc>;

using CollectiveEpilogue = typename cutlass::epilogue::collective::CollectiveBuilder<
    cutlass::arch::Sm100, cutlass::arch::OpClassTensorOp,
    TileShape, ClusterShape,
    cutlass::epilogue::collective::EpilogueTileAuto,
    Acc, Acc,
    Elem, cutlass::layout::RowMajor, 128 / cutlass::sizeof_bits<Elem>::value,
    Elem, cutlass::layout::RowMajor, 128 / cutlass::sizeof_bits<Elem>::value,
    cutlass::epilogue::collective::EpilogueScheduleAuto,
    FusionOp
  >::CollectiveOp;

using CollectiveMainloop = typename cutlass::gemm::collective::CollectiveBuilder<
    cutlass::arch::Sm100, cutlass::arch::OpClassTensorOp,
    Elem, cutlass::layout::RowMajor, 128 / cutlass::sizeof_bits<Elem>::value,
    Elem, cutlass::layout::ColumnMajor, 128 / cutlass::sizeof_bits<Elem>::value,
    Acc,
    TileShape, ClusterShape,
    cutlass::gemm::collective::StageCountAutoCarveout<
        static_cast<int>(sizeof(typename CollectiveEpilogue::SharedStorage))>,
    cutlass::gemm::collective::KernelScheduleAuto
  >::CollectiveOp;

using GemmKernel = cutlass::gemm::kernel::GemmUniversal<
    cute::Shape<int,int,int,int>, CollectiveMainloop, CollectiveEpilogue>;
using Gemm = cutlass::gemm::device::GemmUniversalAdapter<GemmKernel>;

auto* _anchor = &cutlass::device_kernel<GemmKernel>;


// ===== COMPILED SASS (sm_100a) =====

	.target	sm_100a

	.elftype	@"ET_EXEC"


//--------------------- .note.nv.tkinfo           --------------------------
	.section	.note.nv.tkinfo,"",@"SHT_NOTE"
	.sectionflags	@"SHF_NOTE_NV_TKINFO"
	.tkinfo
        /*0018*/ 	.word	0x00000002
        /*0030*/ 	.string	""
        /*0030*/ 	.string	"ptxas"
        /*0030*/ 	.string	"Cuda compilation tools, release 13.0, V13.0.88"
        /*0030*/ 	.string	"Build cuda_13.0.r13.0/compiler.36424714_0"
        /*0030*/ 	.string	"-arch sm_100a -m 64 "



//--------------------- .note.nv.cuinfo           --------------------------
	.section	.note.nv.cuinfo,"",@"SHT_NOTE"
	.sectionflags	@"SHF_NOTE_NV_CUINFO"
        /*0018*/ 	.short	0x0002
        /*001a*/ 	.short	0x0064
        /*001c*/ 	.short	0x0082
	.zero		2


//--------------------- .nv.info                  --------------------------
	.section	.nv.info,"",@"SHT_CUDA_INFO"
	.align	4


	//----- nvinfo : EIATTR_REGCOUNT
	.align		4
        /*0000*/ 	.byte	0x04, 0x2f
        /*0002*/ 	.short	(.L_19 - .L_18)
	.align		4
.L_18:
        /*0004*/ 	.word	index@(_ZN7cutlass13device_kernelINS_4gemm6kernel13GemmUniversalIN4cute5tupleIJiiiiEEENS1_10collective13CollectiveMmaINS1_35MainloopSm100TmaUmmaWarpSpecializedILi8ELi2ELi4ENS5_IJNS4_1CILi2EEENSA_ILi1EEESC_EEEEENS5_IJNSA_ILi256EEENSA_ILi128EEENSA_ILi64EEEEEENS_10bfloat16_tENS5_IJlSC_lEEESJ_SK_NS4_8TiledMMAINS4_8MMA_AtomIJNS4_26SM100_MMA_F16BF16_2x1SM_SSISJ_SJ_fLi256ELi128ELNS4_4UMMA5MajorE0ELSP_0ELNSO_7ScaleInE0ELSQ_0EEEEEENS4_6LayoutINS5_IJSC_SC_SC_EEENS5_IJNSA_ILi0EEESV_SV_EEEEENS5_IJNS4_10UnderscoreESY_SY_EEEEENS4_18SM100_TMA_2SM_LOADENS4_14ComposedLayoutINS4_7SwizzleILi3ELi4ELi3EEENS4_18smem_ptr_flag_bitsILi16EEENST_INS5_IJNSA_ILi8EEESH_EEENS5_IJSH_SC_EEEEEEEvNS4_8identityES11_S1B_vS1C_EENS_8epilogue10collective18CollectiveEpilogueINS1E_23Sm100TmaWarpSpecializedILi4ELi2ELi32ELb1ELb0EEEJNS5_IJSG_SG_SH_EEENS5_IJNST_ISG_SC_EENST_INSA_ILi32EEESC_EEEEESJ_SK_SJ_SK_NS1E_6fusion15FusionCallbacksIS1I_NS1O_23LinCombPerRowBiasEltActINS1E_6thread4ReLuESJ_fSJ_SJ_fLi8ELNS_15FloatRoundStyleE2EEES1J_S1N_JEEENS4_5SM1004TMEM4LOAD26SM100_TMEM_LOAD_32dp32b32xENS4_13SM90_TMA_LOADENS12_INS13_ILi2ELi4ELi3EEES16_NST_INS5_IJS17_S1L_EEENS5_IJS1L_SC_EEEEEEENS4_39AutoVectorizingCopyWithAssumedAlignmentILi128EEENS4_14SM90_TMA_STOREES25_S27_S27_EEEvvEEEEvNT_6ParamsE)
        /*0008*/ 	.word	0x00000079


	//----- nvinfo : EIATTR_FRAME_SIZE
	.align		4
.L_19:
        /*000c*/ 	.byte	0x04, 0x11
        /*000e*/ 	.short	(.L_21 - .L_20)
	.align		4
.L_20:
        /*0010*/ 	.word	index@($__internal_2_$__cuda_sm10x_tcgen05_guardrail_trap_unallocated_columns_being_dealloced)
        /*0014*/ 	.word	0x00000000


	//----- nvinfo : EIATTR_FRAME_SIZE
	.align		4
.L_21:
        /*0018*/ 	.byte	0x04, 0x11
        /*001a*/ 	.short	(.L_23 - .L_22)
	.align		4
.L_22:
        /*001c*/ 	.word	index@($__internal_1_$__cuda_sm10x_tcgen05_guardrail_trap_phase_invalid_during_alloc)
        /*0020*/ 	.word	0x00000000


	//----- nvinfo : EIATTR_FRAME_SIZE
	.align		4
.L_23:
        /*0024*/ 	.byte	0x04, 0x11
        /*0026*/ 	.short	(.L_25 - .L_24)
	.align		4
.L_24:
        /*0028*/ 	.word	index@($__internal_0_$__cuda_sm10x_tcgen05_guardrail_trap_col_being_dealloced_not_returned_by_alloc)
        /*002c*/ 	.word	0x00000000


	//----- nvinfo : EIATTR_FRAME_SIZE
	.align		4
.L_25:
        /*0030*/ 	.byte	0x04, 0x11
        /*0032*/ 	.short	(.L_27 - .L_26)
	.align		4
.L_26:
        /*0034*/ 	.word	index@(_ZN7cutlass13device_kernelINS_4gemm6kernel13GemmUniversalIN4cute5tupleIJiiiiEEENS1_10collective13CollectiveMmaINS1_35MainloopSm100TmaUmmaWarpSpecializedILi8ELi2ELi4ENS5_IJNS4_1CILi2EEENSA_ILi1EEESC_EEEEENS5_IJNSA_ILi256EEENSA_ILi128EEENSA_ILi64EEEEEENS_10bfloat16_tENS5_IJlSC_lEEESJ_SK_NS4_8TiledMMAINS4_8MMA_AtomIJNS4_26SM100_MMA_F16BF16_2x1SM_SSISJ_SJ_fLi256ELi128ELNS4_4UMMA5MajorE0ELSP_0ELNSO_7ScaleInE0ELSQ_0EEEEEENS4_6LayoutINS5_IJSC_SC_SC_EEENS5_IJNSA_ILi0EEESV_SV_EEEEENS5_IJNS4_10UnderscoreESY_SY_EEEEENS4_18SM100_TMA_2SM_LOADENS4_14ComposedLayoutINS4_7SwizzleILi3ELi4ELi3EEENS4_18smem_ptr_flag_bitsILi16EEENST_INS5_IJNSA_ILi8EEESH_EEENS5_IJSH_SC_EEEEEEEvNS4_8identityES11_S1B_vS1C_EENS_8epilogue10collective18CollectiveEpilogueINS1E_23Sm100TmaWarpSpecializedILi4ELi2ELi32ELb1ELb0EEEJNS5_IJSG_SG_SH_EEENS5_IJNST_ISG_SC_EENST_INSA_ILi32EEESC_EEEEESJ_SK_SJ_SK_NS1E_6fusion15FusionCallbacksIS1I_NS1O_23LinCombPerRowBiasEltActINS1E_6thread4ReLuESJ_fSJ_SJ_fLi8ELNS_15FloatRoundStyleE2EEES1J_S1N_JEEENS4_5SM1004TMEM4LOAD26SM100_TMEM_LOAD_32dp32b32xENS4_13SM90_TMA_LOADENS12_INS13_ILi2ELi4ELi3EEES16_NST_INS5_IJS17_S1L_EEENS5_IJS1L_SC_EEEEEEENS4_39AutoVectorizingCopyWithAssumedAlignmentILi128EEENS4_14SM90_TMA_STOREES25_S27_S27_EEEvvEEEEvNT_6ParamsE)
        /*0038*/ 	.word	0x00000000


	//----- nvinfo : EIATTR_MIN_STACK_SIZE
	.align		4
.L_27:
        /*003c*/ 	.byte	0x04, 0x12
        /*003e*/ 	.short	(.L_29 - .L_28)
	.align		4
.L_28:
        /*0040*/ 	.word	index@(_ZN7cutlass13device_kernelINS_4gemm6kernel13GemmUniversalIN4cute5tupleIJiiiiEEENS1_10collective13CollectiveMmaINS1_35MainloopSm100TmaUmmaWarpSpecializedILi8ELi2ELi4ENS5_IJNS4_1CILi2EEENSA_ILi1EEESC_EEEEENS5_IJNSA_ILi256EEENSA_ILi128EEENSA_ILi64EEEEEENS_10bfloat16_tENS5_IJlSC_lEEESJ_SK_NS4_8TiledMMAINS4_8MMA_AtomIJNS4_26SM100_MMA_F16BF16_2x1SM_SSISJ_SJ_fLi256ELi128ELNS4_4UMMA5MajorE0ELSP_0ELNSO_7ScaleInE0ELSQ_0EEEEEENS4_6LayoutINS5_IJSC_SC_SC_EEENS5_IJNSA_ILi0EEESV_SV_EEEEENS5_IJNS4_10UnderscoreESY_SY_EEEEENS4_18SM100_TMA_2SM_LOADENS4_14ComposedLayoutINS4_7SwizzleILi3ELi4ELi3EEENS4_18smem_ptr_flag_bitsILi16EEENST_INS5_IJNSA_ILi8EEESH_EEENS5_IJSH_SC_EEEEEEEvNS4_8identityES11_S1B_vS1C_EENS_8epilogue10collective18CollectiveEpilogueINS1E_23Sm100TmaWarpSpecializedILi4ELi2ELi32ELb1ELb0EEEJNS5_IJSG_SG_SH_EEENS5_IJNST_ISG_SC_EENST_INSA_ILi32EEESC_EEEEESJ_SK_SJ_SK_NS1E_6fusion15FusionCallbacksIS1I_NS1O_23LinCombPerRowBiasEltActINS1E_6thread4ReLuESJ_fSJ_SJ_fLi8ELNS_15FloatRoundStyleE2EEES1J_S1N_JEEENS4_5SM1004TMEM4LOAD26SM100_TMEM_LOAD_32dp32b32xENS4_13SM90_TMA_LOADENS12_INS13_ILi2ELi4ELi3EEES16_NST_INS5_IJS17_S1L_EEENS5_IJS1L_SC_EEEEEEENS4_39AutoVectorizingCopyWithAssumedAlignmentILi128EEENS4_14SM90_TMA_STOREES25_S27_S27_EEEvvEEEEvNT_6ParamsE)
        /*0044*/ 	.word	0x00000000
.L_29:


//--------------------- .nv.compat                --------------------------
	.section	.nv.compat,"",@"SHT_CUDA_COMPAT_INFO"
	.align	4
        /*0000*/ 	.byte	0x02, 0x09, 0x01, 0x00, 0x02, 0x02, 0x02, 0x00, 0x02, 0x05, 0x05, 0x00, 0x03, 0x07, 0x01, 0x01
        /*0010*/ 	.byte	0x02, 0x03, 0x01, 0x00, 0x02, 0x06, 0x01, 0x00, 0x04, 0x0b, 0x08, 0x00, 0x09, 0x00, 0x00, 0x00
        /*0020*/ 	.byte	0x00, 0x00, 0x00, 0x00


//--------------------- .nv.info._ZN7cutlass13device_kernelINS_4gemm6kernel13GemmUniversalIN4cute5tupleIJiiiiEEENS1_10collective13CollectiveMmaINS1_35MainloopSm100TmaUmmaWarpSpecializedILi8ELi2ELi4ENS5_IJNS4_1CILi2EEENSA_ILi1EEESC_EEEEENS5_IJNSA_ILi256EEENSA_ILi128EEENSA_ILi64EEEEEENS_10bfloat16_tENS5_IJlSC_lEEESJ_SK_NS4_8TiledMMAINS4_8MMA_AtomIJNS4_26SM100_MMA_F16BF16_2x1SM_SSISJ_SJ_fLi256ELi128ELNS4_4UMMA5MajorE0ELSP_0ELNSO_7ScaleInE0ELSQ_0EEEEEENS4_6LayoutINS5_IJSC_SC_SC_EEENS5_IJNSA_ILi0EEESV_SV_EEEEENS5_IJNS4_10UnderscoreESY_SY_EEEEENS4_18SM100_TMA_2SM_LOADENS4_14ComposedLayoutINS4_7SwizzleILi3ELi4ELi3EEENS4_18smem_ptr_flag_bitsILi16EEENST_INS5_IJNSA_ILi8EEESH_EEENS5_IJSH_SC_EEEEEEEvNS4_8identityES11_S1B_vS1C_EENS_8epilogue10collective18CollectiveEpilogueINS1E_23Sm100TmaWarpSpecializedILi4ELi2ELi32ELb1ELb0EEEJNS5_IJSG_SG_SH_EEENS5_IJNST_ISG_SC_EENST_INSA_ILi32EEESC_EEEEESJ_SK_SJ_SK_NS1E_6fusion15FusionCallbacksIS1I_NS1O_23LinCombPerRowBiasEltActINS1E_6thread4ReLuESJ_fSJ_SJ_fLi8ELNS_15FloatRoundStyleE2EEES1J_S1N_JEEENS4_5SM1004TMEM4LOAD26SM100_TMEM_LOAD_32dp32b32xENS4_13SM90_TMA_LOADENS12_INS13_ILi2ELi4ELi3EEES16_NST_INS5_IJS17_S1L_EEENS5_IJS1L_SC_EEEEEEENS4_39AutoVectorizingCopyWithAssumedAlignmentILi128EEENS4_14SM90_TMA_STOREES25_S27_S27_EEEvvEEEEvNT_6ParamsE --------------------------
	.section	.nv.info._ZN7cutlass13device_kernelINS_4gemm6kernel13GemmUniversalIN4cute5tupleIJiiiiEEENS1_10collective13CollectiveMmaINS1_35MainloopSm100TmaUmmaWarpSpecializedILi8ELi2ELi4ENS5_IJNS4_1CILi2EEENSA_ILi1EEESC_EEEEENS5_IJNSA_ILi256EEENSA_ILi128EEENSA_ILi64EEEEEENS_10bfloat16_tENS5_IJlSC_lEEESJ_SK_NS4_8TiledMMAINS4_8MMA_AtomIJNS4_26SM100_MMA_F16BF16_2x1SM_SSISJ_SJ_fLi256ELi128ELNS4_4UMMA5MajorE0ELSP_0ELNSO_7ScaleInE0ELSQ_0EEEEEENS4_6LayoutINS5_IJSC_SC_SC_EEENS5_IJNSA_ILi0EEESV_SV_EEEEENS5_IJNS4_10UnderscoreESY_SY_EEEEENS4_18SM100_TMA_2SM_LOADENS4_14ComposedLayoutINS4_7SwizzleILi3ELi4ELi3EEENS4_18smem_ptr_flag_bitsILi16EEENST_INS5_IJNSA_ILi8EEESH_EEENS5_IJSH_SC_EEEEEEEvNS4_8identityES11_S1B_vS1C_EENS_8epilogue10collective18CollectiveEpilogueINS1E_23Sm100TmaWarpSpecializedILi4ELi2ELi32ELb1ELb0EEEJNS5_IJSG_SG_SH_EEENS5_IJNST_ISG_SC_EENST_INSA_ILi32EEESC_EEEEESJ_SK_SJ_SK_NS1E_6fusion15FusionCallbacksIS1I_NS1O_23LinCombPerRowBiasEltActINS1E_6thread4ReLuESJ_fSJ_SJ_fLi8ELNS_15FloatRoundStyleE2EEES1J_S1N_JEEENS4_5SM1004TMEM4LOAD26SM100_TMEM_LOAD_32dp32b32xENS4_13SM90_TMA_LOADENS12_INS13_ILi2ELi4ELi3EEES16_NST_INS5_IJS17_S1L_EEENS5_IJS1L_SC_EEEEEEENS4_39AutoVectorizingCopyWithAssumedAlignmentILi128EEENS4_14SM90_TMA_STOREES25_S27_S27_EEEvvEEEEvNT_6ParamsE,"",@"SHT_CUDA_INFO"
	.sectionflags	@""
	.align	4


	//----- nvinfo : EIATTR_CUDA_API_VERSION
	.align		4
        /*0000*/ 	.byte	0x04, 0x37
        /*0002*/ 	.short	(.L_31 - .L_30)
.L_30:
        /*0004*/ 	.word	0x00000082


	//----- nvinfo : EIATTR_KPARAM_INFO
	.align		4
.L_31:
        /*0008*/ 	.byte	0x04, 0x17
        /*000a*/ 	.short	(.L_33 - .L_32)
.L_32:
        /*000c*/ 	.word	0x00000000
        /*0010*/ 	.short	0x0000
        /*0012*/ 	.short	0x0000
        /*0014*/ 	.byte	0x00, 0xf0, 0x01, 0x20


	//----- nvinfo : EIATTR_AT_ENTRY_FRAGMENTS
	.align		4
.L_33:
        /*0018*/ 	.byte	0x04, 0x4f
        /*001a*/ 	.short	(.L_35 - .L_34)


	//   ....[0]....
.L_34:
        /*001c*/ 	.word	0x00000007


	//----- nvinfo : EIATTR_RESERVED_SMEM_USED
	.align		4
.L_35:
        /*0020*/ 	.byte	0x01, 0x41
	.zero		2


	//----- nvinfo : EIATTR_SPARSE_MMA_MASK
	.align		4
        /*0024*/ 	.byte	0x03, 0x50
        /*0026*/ 	.short	0x0000


	//----- nvinfo : EIATTR_TCGEN05_2CTA_USED
	.align		4
        /*0028*/ 	.byte	0x01, 0x52
	.zero		2


	//----- nvinfo : EIATTR_MAXREG_COUNT
	.align		4
        /*002c*/ 	.byte	0x03, 0x1b
        /*002e*/ 	.short	0x00ff


	//----- nvinfo : EIATTR_NUM_BARRIERS
	.align		4
        /*0030*/ 	.byte	0x02, 0x4c
        /*0032*/ 	.byte	0x07
	.zero		1


	//----- nvinfo : EIATTR_EXTERNS
	.align		4
        /*0034*/ 	.byte	0x04, 0x0f
        /*0036*/ 	.short	(.L_37 - .L_36)


	//   ....[0]....
	.align		4
.L_36:
        /*0038*/ 	.word	index@(__assertfail)


	//----- nvinfo : EIATTR_MERCURY_ISA_VERSION
	.align		4
.L_37:
        /*003c*/ 	.byte	0x03, 0x5f
        /*003e*/ 	.short	0x0101


	//----- nvinfo : EIATTR_INT_WARP_WIDE_INSTR_OFFSETS
	.align		4
        /*0040*/ 	.byte	0x04, 0x31
        /*0042*/ 	.short	(.L_39 - .L_38)


	//   ....[0]....
.L_38:
        /*0044*/ 	.word	0x00000d60


	//   ....[1]....
        /*0048*/ 	.word	0x00000e00


	//   ....[2]....
        /*004c*/ 	.word	0x00002160


	//   ....[3]....
        /*0050*/ 	.word	0x00004260


	//   ....[4]....
        /*0054*/ 	.word	0x00004290


	//   ....[5]....
        /*0058*/ 	.word	0x000042e0


	//   ....[6]....
        /*005c*/ 	.word	0x00004c00


	//   ....[7]....
        /*0060*/ 	.word	0x00004c60


	//   ....[8]....
        /*0064*/ 	.word	0x00004d50


	//   ....[9]....
        /*0068*/ 	.word	0x00004dc0


	//   ....[10]....
        /*006c*/ 	.word	0x00004ed0


	//   ....[11]....
        /*0070*/ 	.word	0x00004f60


	//   ....[12]....
        /*0074*/ 	.word	0x00005140


	//   ....[13]....
        /*0078*/ 	.word	0x00005290


	//   ....[14]....
        /*007c*/ 	.word	0x00006230


	//----- nvinfo : EIATTR_COOP_GROUP_MASK_REGIDS
	.align		4
.L_39:
        /*0080*/ 	.byte	0x04, 0x29
        /*0082*/ 	.short	(.L_41 - .L_40)


	//   ....[0]....
.L_40:
        /*0084*/ 	.word	0xffffffff


	//   ....[1]....
        /*0088*/ 	.word	0xffffffff


	//   ....[2]....
        /*008c*/ 	.word	0xffffffff


	//   ....[3]....
        /*0090*/ 	.word	0xffffffff


	//   ....[4]....
        /*0094*/ 	.word	0xffffffff


	//   ....[5]....
        /*0098*/ 	.word	0xffffffff


	//   ....[6]....
        /*009c*/ 	.word	0xffffffff


	//   ....[7]....
        /*00a0*/ 	.word	0xffffffff


	//   ....[8]....
        /*00a4*/ 	.word	0xffffffff


	//   ....[9]....
        /*00a8*/ 	.word	0xffffffff


	//   ....[10]....
        /*00ac*/ 	.word	0xffffffff


	//   ....[11]....
        /*00b0*/ 	.word	0xffffffff


	//   ....[12]....
        /*00b4*/ 	.word	0xffffffff


	//   ....[13]....
        /*00b8*/ 	.word	0xffffffff


	//----- nvinfo : EIATTR_COOP_GROUP_INSTR_OFFSETS
	.align		4
.L_41:
        /*00bc*/ 	.byte	0x04, 0x28
        /*00be*/ 	.short	(.L_43 - .L_42)


	//   ....[0]....
.L_42:
        /*00c0*/ 	.word	0x000000c0


	//   ....[1]....
        /*00c4*/ 	.word	0x000004d0


	//   ....[2]....
        /*00c8*/ 	.word	0x000006d0


	//   ....[3]....
        /*00cc*/ 	.word	0x00000860


	//   ....[4]....
        /*00d0*/ 	.word	0x00000950


	//   ....[5]....
        /*00d4*/ 	.word	0x00000ab0


	//   ....[6]....
        /*00d8*/ 	.word	0x00000c40


	//   ....[7]....
        /*00dc*/ 	.word	0x00000e80


	//   ....[8]....
        /*00e0*/ 	.word	0x00002040


	//   ....[9]....
        /*00e4*/ 	.word	0x00003050


	//   ....[10]....
        /*00e8*/ 	.word	0x00003520


	//   ....[11]....
        /*00ec*/ 	.word	0x00003550


	//   ....[12]....
        /*00f0*/ 	.word	0x00004170


	//   ....[13]....
        /*00f4*/ 	.word	0x00004380


	//----- nvinfo : EIATTR_VRC_CTA_INIT_COUNT
	.align		4
.L_43:
        /*00f8*/ 	.byte	0x02, 0x4a
        /*00fa*/ 	.byte	0x80
	.zero		1


	//----- nvinfo : EIATTR_SYSCALL_OFFSETS
	.align		4
        /*00fc*/ 	.byte	0x04, 0x46
        /*00fe*/ 	.short	(.L_45 - .L_44)


	//   ....[0]....
.L_44:
        /*0100*/ 	.word	0x00005d60


	//   ....[1]....
        /*0104*/ 	.word	0x00005e50


	//   ....[2]....
        /*0108*/ 	.word	0x000067a0


	//   ....[3]....
        /*010c*/ 	.word	0x00007420


	//   ....[4]....
        /*0110*/ 	.word	0x00008070


	//   ....[5]....
        /*0114*/ 	.word	0x00008cc0


	//----- nvinfo : EIATTR_MBARRIER_INSTR_OFFSETS
	.align		4
.L_45:
        /*0118*/ 	.byte	0x04, 0x39
        /*011a*/ 	.short	(.L_47 - .L_46)


	//   ....[0]....
.L_46:
        /*011c*/ 	.word	0x000005c0
        /*0120*/ 	.word	0x000000ff
        /*0124*/ 	.word	0x00000000
        /*0128*/ 	.short	0x0100
        /*012a*/ 	.byte	0x08
	.zero		1


	//   ....[1]....
        /*012c*/ 	.word	0x000005d0
        /*0130*/ 	.word	0x000000ff
        /*0134*/ 	.word	0x00000040
        /*0138*/ 	.short	0x0100
        /*013a*/ 	.byte	0x08
	.zero		1


	//   ....[2]....
        /*013c*/ 	.word	0x000005e0
        /*0140*/ 	.word	0x000000ff
        /*0144*/ 	.word	0x00000008
        /*0148*/ 	.short	0x0100
        /*014a*/ 	.byte	0x08
	.zero		1


	//   ....[3]....
        /*014c*/ 	.word	0x000005f0
        /*0150*/ 	.word	0x000000ff
        /*0154*/ 	.word	0x00000048
        /*0158*/ 	.short	0x0100
        /*015a*/ 	.byte	0x08
	.zero		1


	//   ....[4]....
        /*015c*/ 	.word	0x00000600
        /*0160*/ 	.word	0x000000ff
        /*0164*/ 	.word	0x00000010
        /*0168*/ 	.short	0x0100
        /*016a*/ 	.byte	0x08
	.zero		1


	//   ....[5]....
        /*016c*/ 	.word	0x00000610
        /*0170*/ 	.word	0x000000ff
        /*0174*/ 	.word	0x00000050
        /*0178*/ 	.short	0x0100
        /*017a*/ 	.byte	0x08
	.zero		1


	//   ....[6]....
        /*017c*/ 	.word	0x00000620
        /*0180*/ 	.word	0x000000ff
        /*0184*/ 	.word	0x00000018
        /*0188*/ 	.short	0x0100
        /*018a*/ 	.byte	0x08
	.zero		1


	//   ....[7]....
        /*018c*/ 	.word	0x00000630
        /*0190*/ 	.word	0x000000ff
        /*0194*/ 	.word	0x00000058
        /*0198*/ 	.short	0x0100
        /*019a*/ 	.byte	0x08
	.zero		1


	//   ....[8]....
        /*019c*/ 	.word	0x00000640
        /*01a0*/ 	.word	0x000000ff
        /*01a4*/ 	.word	0x00000020
        /*01a8*/ 	.short	0x0100
        /*01aa*/ 	.byte	0x08
	.zero		1


	//   ....[9]....
        /*01ac*/ 	.word	0x00000650
        /*01b0*/ 	.word	0x000000ff
        /*01b4*/ 	.word	0x00000060
        /*01b8*/ 	.short	0x0100
        /*01ba*/ 	.byte	0x08
	.zero		1


	//   ....[10]....
        /*01bc*/ 	.word	0x00000660
        /*01c0*/ 	.word	0x000000ff
        /*01c4*/ 	.word	0x00000028
        /*01c8*/ 	.short	0x0100
        /*01ca*/ 	.byte	0x08
	.zero		1


	//   ....[11]....
        /*01cc*/ 	.word	0x00000670
        /*01d0*/ 	.word	0x000000ff
        /*01d4*/ 	.word	0x00000068
        /*01d8*/ 	.short	0x0100
        /*01da*/ 	.byte	0x08
	.zero		1


	//   ....[12]....
        /*01dc*/ 	.word	0x00000680
        /*01e0*/ 	.word	0x000000ff
        /*01e4*/ 	.word	0x00000030
        /*01e8*/ 	.short	0x0100
        /*01ea*/ 	.byte	0x08
	.zero		1


	//   ....[13]....
        /*01ec*/ 	.word	0x00000690
        /*01f0*/ 	.word	0x000000ff
        /*01f4*/ 	.word	0x00000070
        /*01f8*/ 	.short	0x0100
        /*01fa*/ 	.byte	0x08
	.zero		1


	//   ....[14]....
        /*01fc*/ 	.word	0x000006a0
        /*0200*/ 	.word	0x000000ff
        /*0204*/ 	.word	0x00000038
        /*0208*/ 	.short	0x0100
        /*020a*/ 	.byte	0x08
	.zero		1


	//   ....[15]....
        /*020c*/ 	.word	0x000006b0
        /*0210*/ 	.word	0x000000ff
        /*0214*/ 	.word	0x00000078
        /*0218*/ 	.short	0x0100
        /*021a*/ 	.byte	0x08
	.zero		1


	//   ....[16]....
        /*021c*/ 	.word	0x000007d0
        /*0220*/ 	.word	0x000000ff
        /*0224*/ 	.word	0x00000080
        /*0228*/ 	.short	0x0100
        /*022a*/ 	.byte	0x09
	.zero		1


	//   ....[17]....
        /*022c*/ 	.word	0x000007e0
        /*0230*/ 	.word	0x000000ff
        /*0234*/ 	.word	0x000000a0
        /*0238*/ 	.short	0x0100
        /*023a*/ 	.byte	0x09
	.zero		1


	//   ....[18]....
        /*023c*/ 	.word	0x000007f0
        /*0240*/ 	.word	0x000000ff
        /*0244*/ 	.word	0x00000088
        /*0248*/ 	.short	0x0100
        /*024a*/ 	.byte	0x09
	.zero		1


	//   ....[19]....
        /*024c*/ 	.word	0x00000800
        /*0250*/ 	.word	0x000000ff
        /*0254*/ 	.word	0x000000a8
        /*0258*/ 	.short	0x0100
        /*025a*/ 	.byte	0x09
	.zero		1


	//   ....[20]....
        /*025c*/ 	.word	0x00000810
        /*0260*/ 	.word	0x000000ff
        /*0264*/ 	.word	0x00000090
        /*0268*/ 	.short	0x0100
        /*026a*/ 	.byte	0x09
	.zero		1


	//   ....[21]....
        /*026c*/ 	.word	0x00000820
        /*0270*/ 	.word	0x000000ff
        /*0274*/ 	.word	0x000000b0
        /*0278*/ 	.short	0x0100
        /*027a*/ 	.byte	0x09
	.zero		1


	//   ....[22]....
        /*027c*/ 	.word	0x00000830
        /*0280*/ 	.word	0x000000ff
        /*0284*/ 	.word	0x00000098
        /*0288*/ 	.short	0x0100
        /*028a*/ 	.byte	0x09
	.zero		1


	//   ....[23]....
        /*028c*/ 	.word	0x00000840
        /*0290*/ 	.word	0x000000ff
        /*0294*/ 	.word	0x000000b8
        /*0298*/ 	.short	0x0100
        /*029a*/ 	.byte	0x09
	.zero		1


	//   ....[24]....
        /*029c*/ 	.word	0x00000920
        /*02a0*/ 	.word	0x000000ff
        /*02a4*/ 	.word	0x000000c0
        /*02a8*/ 	.short	0x0100
        /*02aa*/ 	.byte	0x08
	.zero		1


	//   ....[25]....
        /*02ac*/ 	.word	0x00000930
        /*02b0*/ 	.word	0x000000ff
        /*02b4*/ 	.word	0x000000c8
        /*02b8*/ 	.short	0x0100
        /*02ba*/ 	.byte	0x08
	.zero		1


	//   ....[26]....
        /*02bc*/ 	.word	0x00000a60
        /*02c0*/ 	.word	0x000000ff
        /*02c4*/ 	.word	0x000000d0
        /*02c8*/ 	.short	0x0100
        /*02ca*/ 	.byte	0x08
	.zero		1


	//   ....[27]....
        /*02cc*/ 	.word	0x00000a70
        /*02d0*/ 	.word	0x000000ff
        /*02d4*/ 	.word	0x000000e0
        /*02d8*/ 	.short	0x0100
        /*02da*/ 	.byte	0x08
	.zero		1


	//   ....[28]....
        /*02dc*/ 	.word	0x00000a80
        /*02e0*/ 	.word	0x000000ff
        /*02e4*/ 	.word	0x000000d8
        /*02e8*/ 	.short	0x0100
        /*02ea*/ 	.byte	0x08
	.zero		1


	//   ....[29]....
        /*02ec*/ 	.word	0x00000a90
        /*02f0*/ 	.word	0x000000ff
        /*02f4*/ 	.word	0x000000e8
        /*02f8*/ 	.short	0x0100
        /*02fa*/ 	.byte	0x08
	.zero		1


	//   ....[30]....
        /*02fc*/ 	.word	0x00000bb0
        /*0300*/ 	.word	0x000000ff
        /*0304*/ 	.word	0x000000f0
        /*0308*/ 	.short	0x0100
        /*030a*/ 	.byte	0x09
	.zero		1


	//   ....[31]....
        /*030c*/ 	.word	0x00000bc0
        /*0310*/ 	.word	0x000000ff
        /*0314*/ 	.word	0x00000110
        /*0318*/ 	.short	0x0100
        /*031a*/ 	.byte	0x09
	.zero		1


	//   ....[32]....
        /*031c*/ 	.word	0x00000bd0
        /*0320*/ 	.word	0x000000ff
        /*0324*/ 	.word	0x000000f8
        /*0328*/ 	.short	0x0100
        /*032a*/ 	.byte	0x09
	.zero		1


	//   ....[33]....
        /*032c*/ 	.word	0x00000be0
        /*0330*/ 	.word	0x000000ff
        /*0334*/ 	.word	0x00000118
        /*0338*/ 	.short	0x0100
        /*033a*/ 	.byte	0x09
	.zero		1


	//   ....[34]....
        /*033c*/ 	.word	0x00000bf0
        /*0340*/ 	.word	0x000000ff
        /*0344*/ 	.word	0x00000100
        /*0348*/ 	.short	0x0100
        /*034a*/ 	.byte	0x09
	.zero		1


	//   ....[35]....
        /*034c*/ 	.word	0x00000c00
        /*0350*/ 	.word	0x000000ff
        /*0354*/ 	.word	0x00000120
        /*0358*/ 	.short	0x0100
        /*035a*/ 	.byte	0x09
	.zero		1


	//   ....[36]....
        /*035c*/ 	.word	0x00000c10
        /*0360*/ 	.word	0x000000ff
        /*0364*/ 	.word	0x00000108
        /*0368*/ 	.short	0x0100
        /*036a*/ 	.byte	0x09
	.zero		1


	//   ....[37]....
        /*036c*/ 	.word	0x00000c20
        /*0370*/ 	.word	0x000000ff
        /*0374*/ 	.word	0x00000128
        /*0378*/ 	.short	0x0100
        /*037a*/ 	.byte	0x09
	.zero		1


	//   ....[38]....
        /*037c*/ 	.word	0x00000d10
        /*0380*/ 	.word	0x000000ff
        /*0384*/ 	.word	0x00000130
        /*0388*/ 	.short	0x0100
        /*038a*/ 	.byte	0x08
	.zero		1


	//   ....[39]....
        /*038c*/ 	.word	0x00000d20
        /*0390*/ 	.word	0x000000ff
        /*0394*/ 	.word	0x00000140
        /*0398*/ 	.short	0x0100
        /*039a*/ 	.byte	0x08
	.zero		1


	//   ....[40]....
        /*039c*/ 	.word	0x00000d30
        /*03a0*/ 	.word	0x000000ff
        /*03a4*/ 	.word	0x00000138
        /*03a8*/ 	.short	0x0100
        /*03aa*/ 	.byte	0x08
	.zero		1


	//   ....[41]....
        /*03ac*/ 	.word	0x00000d40
        /*03b0*/ 	.word	0x000000ff
        /*03b4*/ 	.word	0x00000148
        /*03b8*/ 	.short	0x0100
        /*03ba*/ 	.byte	0x08
	.zero		1


	//   ....[42]....
        /*03bc*/ 	.word	0x00000e30
        /*03c0*/ 	.word	0x000000ff
        /*03c4*/ 	.word	0x00000150
        /*03c8*/ 	.short	0x0100
        /*03ca*/ 	.byte	0x06
	.zero		1


	//   ....[43]....
        /*03cc*/ 	.word	0x00001830
        /*03d0*/ 	.word	0x00000002
        /*03d4*/ 	.word	0x00000140
        /*03d8*/ 	.short	0x010a
        /*03da*/ 	.byte	0xff
	.zero		1


	//   ....[44]....
        /*03dc*/ 	.word	0x00001860
        /*03e0*/ 	.word	0x00000002
        /*03e4*/ 	.word	0x00000130
        /*03e8*/ 	.short	0x0101
        /*03ea*/ 	.byte	0xff
	.zero		1


	//   ....[45]....
        /*03ec*/ 	.word	0x00001930
        /*03f0*/ 	.word	0x000000ff
        /*03f4*/ 	.word	0x00000040
        /*03f8*/ 	.short	0x010a
        /*03fa*/ 	.byte	0x08
	.zero		1


	//   ....[46]....
        /*03fc*/ 	.word	0x00001a30
        /*0400*/ 	.word	0x000000ff
        /*0404*/ 	.word	0x00000040
        /*0408*/ 	.short	0x010a
        /*040a*/ 	.byte	0x29
	.zero		1


	//   ....[47]....
        /*040c*/ 	.word	0x00001be0
        /*0410*/ 	.word	0x000000ff
        /*0414*/ 	.word	0x00000040
        /*0418*/ 	.short	0x010a
        /*041a*/ 	.byte	0x08
	.zero		1


	//   ....[48]....
        /*041c*/ 	.word	0x00001d00
        /*0420*/ 	.word	0x000000ff
        /*0424*/ 	.word	0x000000c8
        /*0428*/ 	.short	0x0101
        /*042a*/ 	.byte	0x04
	.zero		1


	//   ....[49]....
        /*042c*/ 	.word	0x00001d10
        /*0430*/ 	.word	0x000000ff
        /*0434*/ 	.word	0x00000040
        /*0438*/ 	.short	0x010a
        /*043a*/ 	.byte	0x08
	.zero		1


	//   ....[50]....
        /*043c*/ 	.word	0x00001d90
        /*0440*/ 	.word	0x000000ff
        /*0444*/ 	.word	0x00000040
        /*0448*/ 	.short	0x010a
        /*044a*/ 	.byte	0x11
	.zero		1


	//   ....[51]....
        /*044c*/ 	.word	0x00001f20
        /*0450*/ 	.word	0x000000ff
        /*0454*/ 	.word	0x00000040
        /*0458*/ 	.short	0x010a
        /*045a*/ 	.byte	0x08
	.zero		1


	//   ....[52]....
        /*045c*/ 	.word	0x00002070
        /*0460*/ 	.word	0x00000002
        /*0464*/ 	.word	0x000000d0
        /*0468*/ 	.short	0x010a
        /*046a*/ 	.byte	0xff
	.zero		1


	//   ....[53]....
        /*046c*/ 	.word	0x00002130
        /*0470*/ 	.word	0x00000002
        /*0474*/ 	.word	0x00000000
        /*0478*/ 	.short	0x0101
        /*047a*/ 	.byte	0xff
	.zero		1


	//   ....[54]....
        /*047c*/ 	.word	0x00002690
        /*0480*/ 	.word	0x000000ff
        /*0484*/ 	.word	0x00000000
        /*0488*/ 	.short	0x010a
        /*048a*/ 	.byte	0x05
	.zero		1


	//   ....[55]....
        /*048c*/ 	.word	0x00002720
        /*0490*/ 	.word	0x000000ff
        /*0494*/ 	.word	0x00000000
        /*0498*/ 	.short	0x010a
        /*049a*/ 	.byte	0x05
	.zero		1


	//   ....[56]....
        /*049c*/ 	.word	0x000027b0
        /*04a0*/ 	.word	0x000000ff
        /*04a4*/ 	.word	0x00000000
        /*04a8*/ 	.short	0x010a
        /*04aa*/ 	.byte	0x05
	.zero		1


	//   ....[57]....
        /*04ac*/ 	.word	0x00002840
        /*04b0*/ 	.word	0x000000ff
        /*04b4*/ 	.word	0x00000000
        /*04b8*/ 	.short	0x010a
        /*04ba*/ 	.byte	0x05
	.zero		1


	//   ....[58]....
        /*04bc*/ 	.word	0x000028d0
        /*04c0*/ 	.word	0x000000ff
        /*04c4*/ 	.word	0x00000000
        /*04c8*/ 	.short	0x010a
        /*04ca*/ 	.byte	0x05
	.zero		1


	//   ....[59]....
        /*04cc*/ 	.word	0x00002960
        /*04d0*/ 	.word	0x000000ff
        /*04d4*/ 	.word	0x00000000
        /*04d8*/ 	.short	0x010a
        /*04da*/ 	.byte	0x05
	.zero		1


	//   ....[60]....
        /*04dc*/ 	.word	0x000029f0
        /*04e0*/ 	.word	0x000000ff
        /*04e4*/ 	.word	0x00000000
        /*04e8*/ 	.short	0x010a
        /*04ea*/ 	.byte	0x05
	.zero		1


	//   ....[61]....
        /*04ec*/ 	.word	0x00002a90
        /*04f0*/ 	.word	0x00000000
        /*04f4*/ 	.word	0x00000000
        /*04f8*/ 	.short	0x010a
        /*04fa*/ 	.byte	0xff
	.zero		1


	//   ....[62]....
        /*04fc*/ 	.word	0x00002bb0
        /*0500*/ 	.word	0x00000000
        /*0504*/ 	.word	0x00000130
        /*0508*/ 	.short	0x010a
        /*050a*/ 	.byte	0xff
	.zero		1


	//   ....[63]....
        /*050c*/ 	.word	0x00002c20
        /*0510*/ 	.word	0x00000000
        /*0514*/ 	.word	0x00000000
        /*0518*/ 	.short	0x0101
        /*051a*/ 	.byte	0xff
	.zero		1


	//   ....[64]....
        /*051c*/ 	.word	0x00002c40
        /*0520*/ 	.word	0x000000ff
        /*0524*/ 	.word	0x000000e0
        /*0528*/ 	.short	0x010a
        /*052a*/ 	.byte	0x05
	.zero		1


	//   ....[65]....
        /*052c*/ 	.word	0x00002d60
        /*0530*/ 	.word	0x00000000
        /*0534*/ 	.word	0x000000d0
        /*0538*/ 	.short	0x010a
        /*053a*/ 	.byte	0xff
	.zero		1


	//   ....[66]....
        /*053c*/ 	.word	0x00002e60
        /*0540*/ 	.word	0x00000000
        /*0544*/ 	.word	0x00000000
        /*0548*/ 	.short	0x0101
        /*054a*/ 	.byte	0xff
	.zero		1


	//   ....[67]....
        /*054c*/ 	.word	0x00002ef0
        /*0550*/ 	.word	0x000000ff
        /*0554*/ 	.word	0x000000e0
        /*0558*/ 	.short	0x0106
        /*055a*/ 	.byte	0x05
	.zero		1


	//   ....[68]....
        /*055c*/ 	.word	0x00002f10
        /*0560*/ 	.word	0x000000ff
        /*0564*/ 	.word	0x000000e0
        /*0568*/ 	.short	0x010a
        /*056a*/ 	.byte	0x05
	.zero		1


	//   ....[69]....
        /*056c*/ 	.word	0x00002fa0
        /*0570*/ 	.word	0x000000ff
        /*0574*/ 	.word	0x000000e0
        /*0578*/ 	.short	0x0106
        /*057a*/ 	.byte	0x04
	.zero		1


	//   ....[70]....
        /*057c*/ 	.word	0x00002fe0
        /*0580*/ 	.word	0x00000000
        /*0584*/ 	.word	0x000000e0
        /*0588*/ 	.short	0x010a
        /*058a*/ 	.byte	0xff
	.zero		1


	//   ....[71]....
        /*058c*/ 	.word	0x00003220
        /*0590*/ 	.word	0x000000ff
        /*0594*/ 	.word	0x00000008
        /*0598*/ 	.short	0x010a
        /*059a*/ 	.byte	0x06
	.zero		1


	//   ....[72]....
        /*059c*/ 	.word	0x00003240
        /*05a0*/ 	.word	0x000000ff
        /*05a4*/ 	.word	0x00000008
        /*05a8*/ 	.short	0x010a
        /*05aa*/ 	.byte	0x06
	.zero		1


	//   ....[73]....
        /*05ac*/ 	.word	0x000033d0
        /*05b0*/ 	.word	0x000000ff
        /*05b4*/ 	.word	0x00000008
        /*05b8*/ 	.short	0x010a
        /*05ba*/ 	.byte	0x06
	.zero		1


	//   ....[74]....
        /*05bc*/ 	.word	0x000033f0
        /*05c0*/ 	.word	0x000000ff
        /*05c4*/ 	.word	0x00000008
        /*05c8*/ 	.short	0x010a
        /*05ca*/ 	.byte	0x06
	.zero		1


	//   ....[75]....
        /*05cc*/ 	.word	0x000034b0
        /*05d0*/ 	.word	0x000000ff
        /*05d4*/ 	.word	0x00000000
        /*05d8*/ 	.short	0x0101
        /*05da*/ 	.byte	0x07
	.zero		1


	//   ....[76]....
        /*05dc*/ 	.word	0x000037f0
        /*05e0*/ 	.word	0x00000000
        /*05e4*/ 	.word	0x000000d0
        /*05e8*/ 	.short	0x010a
        /*05ea*/ 	.byte	0xff
	.zero		1


	//   ....[77]....
        /*05ec*/ 	.word	0x000038b0
        /*05f0*/ 	.word	0x00000000
        /*05f4*/ 	.word	0x00000000
        /*05f8*/ 	.short	0x0101
        /*05fa*/ 	.byte	0xff
	.zero		1


	//   ....[78]....
        /*05fc*/ 	.word	0x00003970
        /*0600*/ 	.word	0x000000ff
        /*0604*/ 	.word	0x00000000
        /*0608*/ 	.short	0x010a
        /*060a*/ 	.byte	0x08
	.zero		1


	//   ....[79]....
        /*060c*/ 	.word	0x00003980
        /*0610*/ 	.word	0x000000ff
        /*0614*/ 	.word	0x00000110
        /*0618*/ 	.short	0x010a
        /*061a*/ 	.byte	0x09
	.zero		1


	//   ....[80]....
        /*061c*/ 	.word	0x00003a30
        /*0620*/ 	.word	0x000000ff
        /*0624*/ 	.word	0x00000000
        /*0628*/ 	.short	0x010a
        /*062a*/ 	.byte	0x08
	.zero		1


	//   ....[81]....
        /*062c*/ 	.word	0x00003b60
        /*0630*/ 	.word	0x000000ff
        /*0634*/ 	.word	0x00000000
        /*0638*/ 	.short	0x010a
        /*063a*/ 	.byte	0x1e
	.zero		1


	//   ....[82]....
        /*063c*/ 	.word	0x00003e60
        /*0640*/ 	.word	0x000000ff
        /*0644*/ 	.word	0x00000000
        /*0648*/ 	.short	0x010a
        /*064a*/ 	.byte	0x08
	.zero		1


	//   ....[83]....
        /*064c*/ 	.word	0x00003ef0
        /*0650*/ 	.word	0x000000ff
        /*0654*/ 	.word	0x00000000
        /*0658*/ 	.short	0x010a
        /*065a*/ 	.byte	0x08
	.zero		1


	//   ....[84]....
        /*065c*/ 	.word	0x00003f80
        /*0660*/ 	.word	0x000000ff
        /*0664*/ 	.word	0x00000000
        /*0668*/ 	.short	0x010a
        /*066a*/ 	.byte	0x08
	.zero		1


	//   ....[85]....
        /*066c*/ 	.word	0x00004020
        /*0670*/ 	.word	0x00000000
        /*0674*/ 	.word	0x00000000
        /*0678*/ 	.short	0x010a
        /*067a*/ 	.byte	0xff
	.zero		1


	//   ....[86]....
        /*067c*/ 	.word	0x00004060
        /*0680*/ 	.word	0x00000000
        /*0684*/ 	.word	0x00000000
        /*0688*/ 	.short	0x010a
        /*068a*/ 	.byte	0xff
	.zero		1


	//   ....[87]....
        /*068c*/ 	.word	0x000040d0
        /*0690*/ 	.word	0x000000ff
        /*0694*/ 	.word	0x00000000
        /*0698*/ 	.short	0x0101
        /*069a*/ 	.byte	0x05
	.zero		1


	//   ....[88]....
        /*069c*/ 	.word	0x00004110
        /*06a0*/ 	.word	0x000000ff
        /*06a4*/ 	.word	0x00000150
        /*06a8*/ 	.short	0x010a
        /*06aa*/ 	.byte	0x07
	.zero		1


	//   ....[89]....
        /*06ac*/ 	.word	0x00004160
        /*06b0*/ 	.word	0x000000ff
        /*06b4*/ 	.word	0x00000000
        /*06b8*/ 	.short	0x0101
        /*06ba*/ 	.byte	0x05
	.zero		1


	//   ....[90]....
        /*06bc*/ 	.word	0x000045b0
        /*06c0*/ 	.word	0x00000000
        /*06c4*/ 	.word	0x000000d0
        /*06c8*/ 	.short	0x010a
        /*06ca*/ 	.byte	0xff
	.zero		1


	//   ....[91]....
        /*06cc*/ 	.word	0x00004670
        /*06d0*/ 	.word	0x00000000
        /*06d4*/ 	.word	0x00000000
        /*06d8*/ 	.short	0x0101
        /*06da*/ 	.byte	0xff
	.zero		1


	//   ....[92]....
        /*06dc*/ 	.word	0x00004990
        /*06e0*/ 	.word	0x000000ff
        /*06e4*/ 	.word	0x000000c8
        /*06e8*/ 	.short	0x010a
        /*06ea*/ 	.byte	0x06
	.zero		1


	//   ....[93]....
        /*06ec*/ 	.word	0x00004b80
        /*06f0*/ 	.word	0x000000ff
        /*06f4*/ 	.word	0x000000a0
        /*06f8*/ 	.short	0x010a
        /*06fa*/ 	.byte	0x06
	.zero		1


	//   ....[94]....
        /*06fc*/ 	.word	0x00004d00
        /*0700*/ 	.word	0x000000ff
        /*0704*/ 	.word	0x00000080
        /*0708*/ 	.short	0x010b
        /*070a*/ 	.byte	0x06
	.zero		1


	//   ....[95]....
        /*070c*/ 	.word	0x00004d10
        /*0710*/ 	.word	0x000000ff
        /*0714*/ 	.word	0x00000000
        /*0718*/ 	.short	0x0101
        /*071a*/ 	.byte	0x08
	.zero		1


	//   ....[96]....
        /*071c*/ 	.word	0x00004d20
        /*0720*/ 	.word	0x000000ff
        /*0724*/ 	.word	0x000000a8
        /*0728*/ 	.short	0x010a
        /*072a*/ 	.byte	0x06
	.zero		1


	//   ....[97]....
        /*072c*/ 	.word	0x00004e70
        /*0730*/ 	.word	0x000000ff
        /*0734*/ 	.word	0x00000088
        /*0738*/ 	.short	0x010b
        /*073a*/ 	.byte	0x06
	.zero		1


	//   ....[98]....
        /*073c*/ 	.word	0x00004e80
        /*0740*/ 	.word	0x000000ff
        /*0744*/ 	.word	0x00000000
        /*0748*/ 	.short	0x0101
        /*074a*/ 	.byte	0x08
	.zero		1


	//   ....[99]....
        /*074c*/ 	.word	0x00004e90
        /*0750*/ 	.word	0x000000ff
        /*0754*/ 	.word	0x000000b0
        /*0758*/ 	.short	0x010a
        /*075a*/ 	.byte	0x06
	.zero		1


	//   ....[100]....
        /*075c*/ 	.word	0x00005020
        /*0760*/ 	.word	0x000000ff
        /*0764*/ 	.word	0x00000090
        /*0768*/ 	.short	0x010b
        /*076a*/ 	.byte	0x06
	.zero		1


	//   ....[101]....
        /*076c*/ 	.word	0x00005080
        /*0770*/ 	.word	0x000000ff
        /*0774*/ 	.word	0x00000000
        /*0778*/ 	.short	0x0101
        /*077a*/ 	.byte	0x08
	.zero		1


	//   ....[102]....
        /*077c*/ 	.word	0x000050a0
        /*0780*/ 	.word	0x000000ff
        /*0784*/ 	.word	0x000000b8
        /*0788*/ 	.short	0x010a
        /*078a*/ 	.byte	0x06
	.zero		1


	//   ....[103]....
        /*078c*/ 	.word	0x000052e0
        /*0790*/ 	.word	0x000000ff
        /*0794*/ 	.word	0x00000098
        /*0798*/ 	.short	0x010b
        /*079a*/ 	.byte	0x06
	.zero		1


	//   ....[104]....
        /*079c*/ 	.word	0x00005300
        /*07a0*/ 	.word	0x000000ff
        /*07a4*/ 	.word	0x00000000
        /*07a8*/ 	.short	0x0101
        /*07aa*/ 	.byte	0x0d
	.zero		1


	//   ....[105]....
        /*07ac*/ 	.word	0x00005330
        /*07b0*/ 	.word	0x000000ff
        /*07b4*/ 	.word	0x000000a0
        /*07b8*/ 	.short	0x010a
        /*07ba*/ 	.byte	0x06
	.zero		1


	//   ....[106]....
        /*07bc*/ 	.word	0x00005350
        /*07c0*/ 	.word	0x000000ff
        /*07c4*/ 	.word	0x000000a8
        /*07c8*/ 	.short	0x010a
        /*07ca*/ 	.byte	0x06
	.zero		1


	//   ....[107]....
        /*07cc*/ 	.word	0x00005370
        /*07d0*/ 	.word	0x000000ff
        /*07d4*/ 	.word	0x000000b0
        /*07d8*/ 	.short	0x010a
        /*07da*/ 	.byte	0x06
	.zero		1


	//   ....[108]....
        /*07dc*/ 	.word	0x000053b0
        /*07e0*/ 	.word	0x00000000
        /*07e4*/ 	.word	0x000000b8
        /*07e8*/ 	.short	0x010a
        /*07ea*/ 	.byte	0xff
	.zero		1


	//   ....[109]....
        /*07ec*/ 	.word	0x00005720
        /*07f0*/ 	.word	0x00000000
        /*07f4*/ 	.word	0x000000d0
        /*07f8*/ 	.short	0x010a
        /*07fa*/ 	.byte	0xff
	.zero		1


	//   ....[110]....
        /*07fc*/ 	.word	0x00005830
        /*0800*/ 	.word	0x00000000
        /*0804*/ 	.word	0x00000000
        /*0808*/ 	.short	0x0101
        /*080a*/ 	.byte	0xff
	.zero		1


	//   ....[111]....
        /*080c*/ 	.word	0x00006330
        /*0810*/ 	.word	0x000000ff
        /*0814*/ 	.word	0x00000080
        /*0818*/ 	.short	0x010a
        /*081a*/ 	.byte	0x29
	.zero		1


	//   ....[112]....
        /*081c*/ 	.word	0x00006490
        /*0820*/ 	.word	0x00000076
        /*0824*/ 	.word	0x000000f0
        /*0828*/ 	.short	0x010a
        /*082a*/ 	.byte	0xff
	.zero		1


	//   ....[113]....
        /*082c*/ 	.word	0x00006590
        /*0830*/ 	.word	0x000000ff
        /*0834*/ 	.word	0x00000080
        /*0838*/ 	.short	0x010a
        /*083a*/ 	.byte	0x29
	.zero		1


	//   ....[114]....
        /*083c*/ 	.word	0x00006680
        /*0840*/ 	.word	0x00000076
        /*0844*/ 	.word	0x000000f0
        /*0848*/ 	.short	0x010a
        /*084a*/ 	.byte	0xff
	.zero		1


	//   ....[115]....
        /*084c*/ 	.word	0x00007150
        /*0850*/ 	.word	0x00000000
        /*0854*/ 	.word	0x00000000
        /*0858*/ 	.short	0x0101
        /*085a*/ 	.byte	0xff
	.zero		1


	//   ....[116]....
        /*085c*/ 	.word	0x00007160
        /*0860*/ 	.word	0x00000003
        /*0864*/ 	.word	0x00000080
        /*0868*/ 	.short	0x010a
        /*086a*/ 	.byte	0xff
	.zero		1


	//   ....[117]....
        /*086c*/ 	.word	0x00007240
        /*0870*/ 	.word	0x00000003
        /*0874*/ 	.word	0x00000080
        /*0878*/ 	.short	0x010a
        /*087a*/ 	.byte	0xff
	.zero		1


	//   ....[118]....
        /*087c*/ 	.word	0x00007da0
        /*0880*/ 	.word	0x00000030
        /*0884*/ 	.word	0x00000000
        /*0888*/ 	.short	0x0101
        /*088a*/ 	.byte	0xff
	.zero		1


	//   ....[119]....
        /*088c*/ 	.word	0x00007dc0
        /*0890*/ 	.word	0x00000000
        /*0894*/ 	.word	0x00000080
        /*0898*/ 	.short	0x010a
        /*089a*/ 	.byte	0xff
	.zero		1


	//   ....[120]....
        /*089c*/ 	.word	0x00007e90
        /*08a0*/ 	.word	0x00000000
        /*08a4*/ 	.word	0x00000080
        /*08a8*/ 	.short	0x010a
        /*08aa*/ 	.byte	0xff
	.zero		1


	//   ....[121]....
        /*08ac*/ 	.word	0x000089f0
        /*08b0*/ 	.word	0x00000030
        /*08b4*/ 	.word	0x00000000
        /*08b8*/ 	.short	0x0101
        /*08ba*/ 	.byte	0xff
	.zero		1


	//   ....[122]....
        /*08bc*/ 	.word	0x00008a10
        /*08c0*/ 	.word	0x00000000
        /*08c4*/ 	.word	0x00000080
        /*08c8*/ 	.short	0x010a
        /*08ca*/ 	.byte	0xff
	.zero		1


	//   ....[123]....
        /*08cc*/ 	.word	0x00008ae0
        /*08d0*/ 	.word	0x00000000
        /*08d4*/ 	.word	0x00000080
        /*08d8*/ 	.short	0x010a
        /*08da*/ 	.byte	0xff
	.zero		1


	//   ....[124]....
        /*08dc*/ 	.word	0x00008ed0
        /*08e0*/ 	.word	0x00000076
        /*08e4*/ 	.word	0x00000000
        /*08e8*/ 	.short	0x0101
        /*08ea*/ 	.byte	0xff
	.zero		1


	//   ....[125]....
        /*08ec*/ 	.word	0x00009690
        /*08f0*/ 	.word	0x00000000
        /*08f4*/ 	.word	0x00000000
        /*08f8*/ 	.short	0x0101
        /*08fa*/ 	.byte	0xff
	.zero		1


	//   ....[126]....
        /*08fc*/ 	.word	0x00009920
        /*0900*/ 	.word	0x000000ff
        /*0904*/ 	.word	0x00000000
        /*0908*/ 	.short	0x0101
        /*090a*/ 	.byte	0x04
	.zero		1


	//   ....[127]....
        /*090c*/ 	.word	0x00009940
        /*0910*/ 	.word	0x00000002
        /*0914*/ 	.word	0x00000140
        /*0918*/ 	.short	0x010a
        /*091a*/ 	.byte	0xff
	.zero		1


	//   ....[128]....
        /*091c*/ 	.word	0x000099a0
        /*0920*/ 	.word	0x00000002
        /*0924*/ 	.word	0x00000040
        /*0928*/ 	.short	0x010a
        /*092a*/ 	.byte	0xff
	.zero		1


	//   ....[129]....
        /*092c*/ 	.word	0x00009a00
        /*0930*/ 	.word	0x00000002
        /*0934*/ 	.word	0x00000040
        /*0938*/ 	.short	0x010a
        /*093a*/ 	.byte	0xff
	.zero		1


	//   ....[130]....
        /*093c*/ 	.word	0x00009a50
        /*0940*/ 	.word	0x00000002
        /*0944*/ 	.word	0x000000d0
        /*0948*/ 	.short	0x010a
        /*094a*/ 	.byte	0xff
	.zero		1


	//   ....[131]....
        /*094c*/ 	.word	0x00009ab0
        /*0950*/ 	.word	0x00000000
        /*0954*/ 	.word	0x00000000
        /*0958*/ 	.short	0x010a
        /*095a*/ 	.byte	0xff
	.zero		1


	//   ....[132]....
        /*095c*/ 	.word	0x00009b10
        /*0960*/ 	.word	0x00000000
        /*0964*/ 	.word	0x00000000
        /*0968*/ 	.short	0x010a
        /*096a*/ 	.byte	0xff
	.zero		1


	//   ....[133]....
        /*096c*/ 	.word	0x00009b70
        /*0970*/ 	.word	0x00000000
        /*0974*/ 	.word	0x00000000
        /*0978*/ 	.short	0x010a
        /*097a*/ 	.byte	0xff
	.zero		1


	//   ....[134]....
        /*097c*/ 	.word	0x00009bd0
        /*0980*/ 	.word	0x00000000
        /*0984*/ 	.word	0x00000000
        /*0988*/ 	.short	0x010a
        /*098a*/ 	.byte	0xff
	.zero		1


	//   ....[135]....
        /*098c*/ 	.word	0x00009c30
        /*0990*/ 	.word	0x00000000
        /*0994*/ 	.word	0x00000000
        /*0998*/ 	.short	0x010a
        /*099a*/ 	.byte	0xff
	.zero		1


	//   ....[136]....
        /*099c*/ 	.word	0x00009c90
        /*09a0*/ 	.word	0x00000000
        /*09a4*/ 	.word	0x00000000
        /*09a8*/ 	.short	0x010a
        /*09aa*/ 	.byte	0xff
	.zero		1


	//   ....[137]....
        /*09ac*/ 	.word	0x00009cf0
        /*09b0*/ 	.word	0x00000000
        /*09b4*/ 	.word	0x00000000
        /*09b8*/ 	.short	0x010a
        /*09ba*/ 	.byte	0xff
	.zero		1


	//   ....[138]....
        /*09bc*/ 	.word	0x00009d40
        /*09c0*/ 	.word	0x00000000
        /*09c4*/ 	.word	0x00000130
        /*09c8*/ 	.short	0x010a
        /*09ca*/ 	.byte	0xff
	.zero		1


	//   ....[139]....
        /*09cc*/ 	.word	0x00009da0
        /*09d0*/ 	.word	0x00000000
        /*09d4*/ 	.word	0x000000e0
        /*09d8*/ 	.short	0x010a
        /*09da*/ 	.byte	0xff
	.zero		1


	//   ....[140]....
        /*09dc*/ 	.word	0x00009df0
        /*09e0*/ 	.word	0x00000000
        /*09e4*/ 	.word	0x000000d0
        /*09e8*/ 	.short	0x010a
        /*09ea*/ 	.byte	0xff
	.zero		1


	//   ....[141]....
        /*09ec*/ 	.word	0x00009e50
        /*09f0*/ 	.word	0x00000000
        /*09f4*/ 	.word	0x000000e0
        /*09f8*/ 	.short	0x010a
        /*09fa*/ 	.byte	0xff
	.zero		1


	//   ....[142]....
        /*09fc*/ 	.word	0x00009eb0
        /*0a00*/ 	.word	0x00000003
        /*0a04*/ 	.word	0x00000008
        /*0a08*/ 	.short	0x010a
        /*0a0a*/ 	.byte	0xff
	.zero		1


	//   ....[143]....
        /*0a0c*/ 	.word	0x00009f90
        /*0a10*/ 	.word	0x00000000
        /*0a14*/ 	.word	0x00000008
        /*0a18*/ 	.short	0x010a
        /*0a1a*/ 	.byte	0xff
	.zero		1


	//   ....[144]....
        /*0a1c*/ 	.word	0x00009fe0
        /*0a20*/ 	.word	0x00000000
        /*0a24*/ 	.word	0x000000d0
        /*0a28*/ 	.short	0x010a
        /*0a2a*/ 	.byte	0xff
	.zero		1


	//   ....[145]....
        /*0a2c*/ 	.word	0x0000a040
        /*0a30*/ 	.word	0x00000000
        /*0a34*/ 	.word	0x00000110
        /*0a38*/ 	.short	0x010a
        /*0a3a*/ 	.byte	0xff
	.zero		1


	//   ....[146]....
        /*0a3c*/ 	.word	0x0000a0a0
        /*0a40*/ 	.word	0x00000000
        /*0a44*/ 	.word	0x00000000
        /*0a48*/ 	.short	0x010a
        /*0a4a*/ 	.byte	0xff
	.zero		1


	//   ....[147]....
        /*0a4c*/ 	.word	0x0000a100
        /*0a50*/ 	.word	0x00000000
        /*0a54*/ 	.word	0x00000000
        /*0a58*/ 	.short	0x010a
        /*0a5a*/ 	.byte	0xff
	.zero		1


	//   ....[148]....
        /*0a5c*/ 	.word	0x0000a160
        /*0a60*/ 	.word	0x00000000
        /*0a64*/ 	.word	0x00000000
        /*0a68*/ 	.short	0x010a
        /*0a6a*/ 	.byte	0xff
	.zero		1


	//   ....[149]....
        /*0a6c*/ 	.word	0x0000a1c0
        /*0a70*/ 	.word	0x00000000
        /*0a74*/ 	.word	0x00000000
        /*0a78*/ 	.short	0x010a
        /*0a7a*/ 	.byte	0xff
	.zero		1


	//   ....[150]....
        /*0a7c*/ 	.word	0x0000a220
        /*0a80*/ 	.word	0x00000000
        /*0a84*/ 	.word	0x00000150
        /*0a88*/ 	.short	0x010a
        /*0a8a*/ 	.byte	0xff
	.zero		1


	//   ....[151]....
        /*0a8c*/ 	.word	0x0000a270
        /*0a90*/ 	.word	0x00000000
        /*0a94*/ 	.word	0x000000d0
        /*0a98*/ 	.short	0x010a
        /*0a9a*/ 	.byte	0xff
	.zero		1


	//   ....[152]....
        /*0a9c*/ 	.word	0x0000a2d0
        /*0aa0*/ 	.word	0x00000000
        /*0aa4*/ 	.word	0x000000c8
        /*0aa8*/ 	.short	0x010a
        /*0aaa*/ 	.byte	0xff
	.zero		1


	//   ....[153]....
        /*0aac*/ 	.word	0x0000a330
        /*0ab0*/ 	.word	0x00000000
        /*0ab4*/ 	.word	0x000000a0
        /*0ab8*/ 	.short	0x010a
        /*0aba*/ 	.byte	0xff
	.zero		1


	//   ....[154]....
        /*0abc*/ 	.word	0x0000a390
        /*0ac0*/ 	.word	0x00000000
        /*0ac4*/ 	.word	0x000000a8
        /*0ac8*/ 	.short	0x010a
        /*0aca*/ 	.byte	0xff
	.zero		1


	//   ....[155]....
        /*0acc*/ 	.word	0x0000a3f0
        /*0ad0*/ 	.word	0x00000000
        /*0ad4*/ 	.word	0x000000b0
        /*0ad8*/ 	.short	0x010a
        /*0ada*/ 	.byte	0xff
	.zero		1


	//   ....[156]....
        /*0adc*/ 	.word	0x0000a450
        /*0ae0*/ 	.word	0x00000000
        /*0ae4*/ 	.word	0x000000b8
        /*0ae8*/ 	.short	0x010a
        /*0aea*/ 	.byte	0xff
	.zero		1


	//   ....[157]....
        /*0aec*/ 	.word	0x0000a4b0
        /*0af0*/ 	.word	0x00000000
        /*0af4*/ 	.word	0x000000a0
        /*0af8*/ 	.short	0x010a
        /*0afa*/ 	.byte	0xff
	.zero		1


	//   ....[158]....
        /*0afc*/ 	.word	0x0000a510
        /*0b00*/ 	.word	0x00000000
        /*0b04*/ 	.word	0x000000a8
        /*0b08*/ 	.short	0x010a
        /*0b0a*/ 	.byte	0xff
	.zero		1


	//   ....[159]....
        /*0b0c*/ 	.word	0x0000a570
        /*0b10*/ 	.word	0x00000000
        /*0b14*/ 	.word	0x000000b0
        /*0b18*/ 	.short	0x010a
        /*0b1a*/ 	.byte	0xff
	.zero		1


	//   ....[160]....
        /*0b1c*/ 	.word	0x0000a5c0
        /*0b20*/ 	.word	0x00000000
        /*0b24*/ 	.word	0x000000d0
        /*0b28*/ 	.short	0x010a
        /*0b2a*/ 	.byte	0xff
	.zero		1


	//   ....[161]....
        /*0b2c*/ 	.word	0x0000a620
        /*0b30*/ 	.word	0x00000003
        /*0b34*/ 	.word	0x00000080
        /*0b38*/ 	.short	0x010a
        /*0b3a*/ 	.byte	0xff
	.zero		1


	//   ....[162]....
        /*0b3c*/ 	.word	0x0000a670
        /*0b40*/ 	.word	0x00000076
        /*0b44*/ 	.word	0x000000f0
        /*0b48*/ 	.short	0x010a
        /*0b4a*/ 	.byte	0xff
	.zero		1


	//   ....[163]....
        /*0b4c*/ 	.word	0x0000a6c0
        /*0b50*/ 	.word	0x00000003
        /*0b54*/ 	.word	0x00000080
        /*0b58*/ 	.short	0x010a
        /*0b5a*/ 	.byte	0xff
	.zero		1


	//   ....[164]....
        /*0b5c*/ 	.word	0x0000a710
        /*0b60*/ 	.word	0x00000000
        /*0b64*/ 	.word	0x00000080
        /*0b68*/ 	.short	0x010a
        /*0b6a*/ 	.byte	0xff
	.zero		1


	//   ....[165]....
        /*0b6c*/ 	.word	0x0000a760
        /*0b70*/ 	.word	0x00000000
        /*0b74*/ 	.word	0x00000080
        /*0b78*/ 	.short	0x010a
        /*0b7a*/ 	.byte	0xff
	.zero		1


	//----- nvinfo : EIATTR_NUM_MBARRIERS
	.align		4
.L_47:
        /*0b7c*/ 	.byte	0x03, 0x38
        /*0b7e*/ 	.short	0x002b


	//----- nvinfo : EIATTR_EXIT_INSTR_OFFSETS
	.align		4
        /*0b80*/ 	.byte	0x04, 0x1c
        /*0b82*/ 	.short	(.L_49 - .L_48)


	//   ....[0]....
.L_48:
        /*0b84*/ 	.word	0x00002ac0


	//   ....[1]....
        /*0b88*/ 	.word	0x00002fb0


	//   ....[2]....
        /*0b8c*/ 	.word	0x00003010


	//   ....[3]....
        /*0b90*/ 	.word	0x00004390


	//   ....[4]....
        /*0b94*/ 	.word	0x000053e0


	//   ....[5]....
        /*0b98*/ 	.word	0x00005420


	//   ....[6]....
        /*0b9c*/ 	.word	0x00009820


	//   ....[7]....
        /*0ba0*/ 	.word	0x00009890


	//   ....[8]....
        /*0ba4*/ 	.word	0x000098c0


	//   ....[9]....
        /*0ba8*/ 	.word	0x00009930


	//----- nvinfo : EIATTR_MAX_THREADS
	.align		4
.L_49:
        /*0bac*/ 	.byte	0x04, 0x05
        /*0bae*/ 	.short	(.L_51 - .L_50)
.L_50:
        /*0bb0*/ 	.word	0x00000100
        /*0bb4*/ 	.word	0x00000001
        /*0bb8*/ 	.word	0x00000001


	//----- nvinfo : EIATTR_CRS_STACK_SIZE
	.align		4
.L_51:
        /*0bbc*/ 	.byte	0x04, 0x1e
        /*0bbe*/ 	.short	(.L_53 - .L_52)
.L_52:
        /*0bc0*/ 	.word	0x00000000


	//----- nvinfo : EIATTR_CBANK_PARAM_SIZE
	.align		4
.L_53:
        /*0bc4*/ 	.byte	0x03, 0x19
        /*0bc6*/ 	.short	0x0800


	//----- nvinfo : EIATTR_PARAM_CBANK
	.align		4
        /*0bc8*/ 	.byte	0x04, 0x0a
        /*0bca*/ 	.short	(.L_55 - .L_54)
	.align		4
.L_54:
        /*0bcc*/ 	.word	index@(.nv.constant0._ZN7cutlass13device_kernelINS_4gemm6kernel13GemmUniversalIN4cute5tupleIJiiiiEEENS1_10collective13CollectiveMmaINS1_35MainloopSm100TmaUmmaWarpSpecializedILi8ELi2ELi4ENS5_IJNS4_1CILi2EEENSA_ILi1EEESC_EEEEENS5_IJNSA_ILi256EEENSA_ILi128EEENSA_ILi64EEEEEENS_10bfloat16_tENS5_IJlSC_lEEESJ_SK_NS4_8TiledMMAINS4_8MMA_AtomIJNS4_26SM100_MMA_F16BF16_2x1SM_SSISJ_SJ_fLi256ELi128ELNS4_4UMMA5MajorE0ELSP_0ELNSO_7ScaleInE0ELSQ_0EEEEEENS4_6LayoutINS5_IJSC_SC_SC_EEENS5_IJNSA_ILi0EEESV_SV_EEEEENS5_IJNS4_10UnderscoreESY_SY_EEEEENS4_18SM100_TMA_2SM_LOADENS4_14ComposedLayoutINS4_7SwizzleILi3ELi4ELi3EEENS4_18smem_ptr_flag_bitsILi16EEENST_INS5_IJNSA_ILi8EEESH_EEENS5_IJSH_SC_EEEEEEEvNS4_8identityES11_S1B_vS1C_EENS_8epilogue10collective18CollectiveEpilogueINS1E_23Sm100TmaWarpSpecializedILi4ELi2ELi32ELb1ELb0EEEJNS5_IJSG_SG_SH_EEENS5_IJNST_ISG_SC_EENST_INSA_ILi32EEESC_EEEEESJ_SK_SJ_SK_NS1E_6fusion15FusionCallbacksIS1I_NS1O_23LinCombPerRowBiasEltActINS1E_6thread4ReLuESJ_fSJ_SJ_fLi8ELNS_15FloatRoundStyleE2EEES1J_S1N_JEEENS4_5SM1004TMEM4LOAD26SM100_TMEM_LOAD_32dp32b32xENS4_13SM90_TMA_LOADENS12_INS13_ILi2ELi4ELi3EEES16_NST_INS5_IJS17_S1L_EEENS5_IJS1L_SC_EEEEEEENS4_39AutoVectorizingCopyWithAssumedAlignmentILi128EEENS4_14SM90_TMA_STOREES25_S27_S27_EEEvvEEEEvNT_6ParamsE)
        /*0bd0*/ 	.short	0x0380
        /*0bd2*/ 	.short	0x0800


	//----- nvinfo : EIATTR_SW_WAR
	.align		4
.L_55:
        /*0bd4*/ 	.byte	0x04, 0x36
        /*0bd6*/ 	.short	(.L_57 - .L_56)
.L_56:
        /*0bd8*/ 	.word	0x00000008
.L_57:


//--------------------- .nv.callgraph             --------------------------
	.section	.nv.callgraph,"",@"SHT_CUDA_CALLGRAPH"
	.align	4
	.sectionentsize	8
	.align		4
        /*0000*/ 	.word	0x00000000
	.align		4
        /*0004*/ 	.word	0xffffffff
	.align		4
        /*0008*/ 	.word	index@(_ZN7cutlass13device_kernelINS_4gemm6kernel13GemmUniversalIN4cute5tupleIJiiiiEEENS1_10collective13CollectiveMmaINS1_35MainloopSm100TmaUmmaWarpSpecializedILi8ELi2ELi4ENS5_IJNS4_1CILi2EEENSA_ILi1EEESC_EEEEENS5_IJNSA_ILi256EEENSA_ILi128EEENSA_ILi64EEEEEENS_10bfloat16_tENS5_IJlSC_lEEESJ_SK_NS4_8TiledMMAINS4_8MMA_AtomIJNS4_26SM100_MMA_F16BF16_2x1SM_SSISJ_SJ_fLi256ELi128ELNS4_4UMMA5MajorE0ELSP_0ELNSO_7ScaleInE0ELSQ_0EEEEEENS4_6LayoutINS5_IJSC_SC_SC_EEENS5_IJNSA_ILi0EEESV_SV_EEEEENS5_IJNS4_10UnderscoreESY_SY_EEEEENS4_18SM100_TMA_2SM_LOADENS4_14ComposedLayoutINS4_7SwizzleILi3ELi4ELi3EEENS4_18smem_ptr_flag_bitsILi16EEENST_INS5_IJNSA_ILi8EEESH_EEENS5_IJSH_SC_EEEEEEEvNS4_8identityES11_S1B_vS1C_EENS_8epilogue10collective18CollectiveEpilogueINS1E_23Sm100TmaWarpSpecializedILi4ELi2ELi32ELb1ELb0EEEJNS5_IJSG_SG_SH_EEENS5_IJNST_ISG_SC_EENST_INSA_ILi32EEESC_EEEEESJ_SK_SJ_SK_NS1E_6fusion15FusionCallbacksIS1I_NS1O_23LinCombPerRowBiasEltActINS1E_6thread4ReLuESJ_fSJ_SJ_fLi8ELNS_15FloatRoundStyleE2EEES1J_S1N_JEEENS4_5SM1004TMEM4LOAD26SM100_TMEM_LOAD_32dp32b32xENS4_13SM90_TMA_LOADENS12_INS13_ILi2ELi4ELi3EEES16_NST_INS5_IJS17_S1L_EEENS5_IJS1L_SC_EEEEEEENS4_39AutoVectorizingCopyWithAssumedAlignmentILi128EEENS4_14SM90_TMA_STOREES25_S27_S27_EEEvvEEEEvNT_6ParamsE)
	.align		4
        /*000c*/ 	.word	index@(__assertfail)
	.align		4
        /*0010*/ 	.word	0x00000000
	.align		4
        /*0014*/ 	.word	0xfffffffe
	.align		4
        /*0018*/ 	.word	0x00000000
	.align		4
        /*001c*/ 	.word	0xfffffffd
	.align		4
        /*0020*/ 	.word	0x00000000
	.align		4
        /*0024*/ 	.word	0xfffffffc


//--------------------- .nv.constant4             --------------------------
	.section	.nv.constant4,"a",@progbits
	.align	8
	.align		8
.nv.constant4:
        /*0000*/ 	.dword	__assertfail
	.align		8
        /*0008*/ 	.dword	__unnamed_1
	.align		8
        /*0010*/ 	.dword	__unnamed_2
	.align		8
        /*0018*/ 	.dword	_ZN39_INTERNAL_9fbe7298_4_k_cu_0a604204_26794cuda3std3__45__cpo5beginE
	.align		8
        /*0020*/ 	.dword	_ZN39_INTERNAL_9fbe7298_4_k_cu_0a604204_26794cuda3std3__45__cpo3endE
	.align		8
        /*0028*/ 	.dword	_ZN39_INTERNAL_9fbe7298_4_k_cu_0a604204_26794cuda3std3__45__cpo6cbeginE
	.align		8
        /*0030*/ 	.dword	_ZN39_INTERNAL_9fbe7298_4_k_cu_0a604204_26794cuda3std3__45__cpo4cendE
	.align		8
        /*0038*/ 	.dword	_ZN39_INTERNAL_9fbe7298_4_k_cu_0a604204_26794cuda3std3__441_GLOBAL__N__9fbe7298_4_k_cu_0a604204_26796ignoreE
	.align		8
        /*0040*/ 	.dword	_ZN39_INTERNAL_9fbe7298_4_k_cu_0a604204_26794cuda3std3__419piecewise_constructE
	.align		8
        /*0048*/ 	.dword	_ZN39_INTERNAL_9fbe7298_4_k_cu_0a604204_26794cuda3std3__48in_placeE
	.align		8
        /*0050*/ 	.dword	_ZN39_INTERNAL_9fbe7298_4_k_cu_0a604204_26794cuda3std6ranges3__45__cpo4swapE
	.align		8
        /*0058*/ 	.dword	_ZN39_INTERNAL_9fbe7298_4_k_cu_0a604204_26794cuda3std6ranges3__45__cpo9iter_moveE
	.align		8
        /*0060*/ 	.dword	_ZN39_INTERNAL_9fbe7298_4_k_cu_0a604204_26794cute7productE
	.align		8
        /*0068*/ 	.dword	_ZN39_INTERNAL_9fbe7298_4_k_cu_0a604204_26794cute1_E
	.align		8
        /*0070*/ 	.dword	$str$25
	.align		8
        /*0078*/ 	.dword	$str$26
	.align		8
        /*0080*/ 	.dword	$str$27
	.align		8
        /*0088*/ 	.dword	$str$28


//--------------------- .text._ZN7cutlass13device_kernelINS_4gemm6kernel13GemmUniversalIN4cute5tupleIJiiiiEEENS1_10collective13CollectiveMmaINS1_35MainloopSm100TmaUmmaWarpSpecializedILi8ELi2ELi4ENS5_IJNS4_1CILi2EEENSA_ILi1EEESC_EEEEENS5_IJNSA_ILi256EEENSA_ILi128EEENSA_ILi64EEEEEENS_10bfloat16_tENS5_IJlSC_lEEESJ_SK_NS4_8TiledMMAINS4_8MMA_AtomIJNS4_26SM100_MMA_F16BF16_2x1SM_SSISJ_SJ_fLi256ELi128ELNS4_4UMMA5MajorE0ELSP_0ELNSO_7ScaleInE0ELSQ_0EEEEEENS4_6LayoutINS5_IJSC_SC_SC_EEENS5_IJNSA_ILi0EEESV_SV_EEEEENS5_IJNS4_10UnderscoreESY_SY_EEEEENS4_18SM100_TMA_2SM_LOADENS4_14ComposedLayoutINS4_7SwizzleILi3ELi4ELi3EEENS4_18smem_ptr_flag_bitsILi16EEENST_INS5_IJNSA_ILi8EEESH_EEENS5_IJSH_SC_EEEEEEEvNS4_8identityES11_S1B_vS1C_EENS_8epilogue10collective18CollectiveEpilogueINS1E_23Sm100TmaWarpSpecializedILi4ELi2ELi32ELb1ELb0EEEJNS5_IJSG_SG_SH_EEENS5_IJNST_ISG_SC_EENST_INSA_ILi32EEESC_EEEEESJ_SK_SJ_SK_NS1E_6fusion15FusionCallbacksIS1I_NS1O_23LinCombPerRowBiasEltActINS1E_6thread4ReLuESJ_fSJ_SJ_fLi8ELNS_15FloatRoundStyleE2EEES1J_S1N_JEEENS4_5SM1004TMEM4LOAD26SM100_TMEM_LOAD_32dp32b32xENS4_13SM90_TMA_LOADENS12_INS13_ILi2ELi4ELi3EEES16_NST_INS5_IJS17_S1L_EEENS5_IJS1L_SC_EEEEEEENS4_39AutoVectorizingCopyWithAssumedAlignmentILi128EEENS4_14SM90_TMA_STOREES25_S27_S27_EEEvvEEEEvNT_6ParamsE --------------------------
	.section	.text._ZN7cutlass13device_kernelINS_4gemm6kernel13GemmUniversalIN4cute5tupleIJiiiiEEENS1_10collective13CollectiveMmaINS1_35MainloopSm100TmaUmmaWarpSpecializedILi8ELi2ELi4ENS5_IJNS4_1CILi2EEENSA_ILi1EEESC_EEEEENS5_IJNSA_ILi256EEENSA_ILi128EEENSA_ILi64EEEEEENS_10bfloat16_tENS5_IJlSC_lEEESJ_SK_NS4_8TiledMMAINS4_8MMA_AtomIJNS4_26SM100_MMA_F16BF16_2x1SM_SSISJ_SJ_fLi256ELi128ELNS4_4UMMA5MajorE0ELSP_0ELNSO_7ScaleInE0ELSQ_0EEEEEENS4_6LayoutINS5_IJSC_SC_SC_EEENS5_IJNSA_ILi0EEESV_SV_EEEEENS5_IJNS4_10UnderscoreESY_SY_EEEEENS4_18SM100_TMA_2SM_LOADENS4_14ComposedLayoutINS4_7SwizzleILi3ELi4ELi3EEENS4_18smem_ptr_flag_bitsILi16EEENST_INS5_IJNSA_ILi8EEESH_EEENS5_IJSH_SC_EEEEEEEvNS4_8identityES11_S1B_vS1C_EENS_8epilogue10collective18CollectiveEpilogueINS1E_23Sm100TmaWarpSpecializedILi4ELi2ELi32ELb1ELb0EEEJNS5_IJSG_SG_SH_EEENS5_IJNST_ISG_SC_EENST_INSA_ILi32EEESC_EEEEESJ_SK_SJ_SK_NS1E_6fusion15FusionCallbacksIS1I_NS1O_23LinCombPerRowBiasEltActINS1E_6thread4ReLuESJ_fSJ_SJ_fLi8ELNS_15FloatRoundStyleE2EEES1J_S1N_JEEENS4_5SM1004TMEM4LOAD26SM100_TMEM_LOAD_32dp32b32xENS4_13SM90_TMA_LOADENS12_INS13_ILi2ELi4ELi3EEES16_NST_INS5_IJS17_S1L_EEENS5_IJS1L_SC_EEEEEEENS4_39AutoVectorizingCopyWithAssumedAlignmentILi128EEENS4_14SM90_TMA_STOREES25_S27_S27_EEEvvEEEEvNT_6ParamsE,"ax",@progbits
	.align	128
.text._ZN7cutlass13device_kernelINS_4gemm6kernel13GemmUniversalIN4cute5tupleIJiiiiEEENS1_10collective13CollectiveMmaINS1_35MainloopSm100TmaUmmaWarpSpecializedILi8ELi2ELi4ENS5_IJNS4_1CILi2EEENSA_ILi1EEESC_EEEEENS5_IJNSA_ILi256EEENSA_ILi128EEENSA_ILi64EEEEEENS_10bfloat16_tENS5_IJlSC_lEEESJ_SK_NS4_8TiledMMAINS4_8MMA_AtomIJNS4_26SM100_MMA_F16BF16_2x1SM_SSISJ_SJ_fLi256ELi128ELNS4_4UMMA5MajorE0ELSP_0ELNSO_7ScaleInE0ELSQ_0EEEEEENS4_6LayoutINS5_IJSC_SC_SC_EEENS5_IJNSA_ILi0EEESV_SV_EEEEENS5_IJNS4_10UnderscoreESY_SY_EEEEENS4_18SM100_TMA_2SM_LOADENS4_14ComposedLayoutINS4_7SwizzleILi3ELi4ELi3EEENS4_18smem_ptr_flag_bitsILi16EEENST_INS5_IJNSA_ILi8EEESH_EEENS5_IJSH_SC_EEEEEEEvNS4_8identityES11_S1B_vS1C_EENS_8epilogue10collective18CollectiveEpilogueINS1E_23Sm100TmaWarpSpecializedILi4ELi2ELi32ELb1ELb0EEEJNS5_IJSG_SG_SH_EEENS5_IJNST_ISG_SC_EENST_INSA_ILi32EEESC_EEEEESJ_SK_SJ_SK_NS1E_6fusion15FusionCallbacksIS1I_NS1O_23LinCombPerRowBiasEltActINS1E_6thread4ReLuESJ_fSJ_SJ_fLi8ELNS_15FloatRoundStyleE2EEES1J_S1N_JEEENS4_5SM1004TMEM4LOAD26SM100_TMEM_LOAD_32dp32b32xENS4_13SM90_TMA_LOADENS12_INS13_ILi2ELi4ELi3EEES16_NST_INS5_IJS17_S1L_EEENS5_IJS1L_SC_EEEEEEENS4_39AutoVectorizingCopyWithAssumedAlignmentILi128EEENS4_14SM90_TMA_STOREES25_S27_S27_EEEvvEEEEvNT_6ParamsE:
        .type           _ZN7cutlass13device_kernelINS_4gemm6kernel13GemmUniversalIN4cute5tupleIJiiiiEEENS1_10collective13CollectiveMmaINS1_35MainloopSm100TmaUmmaWarpSpecializedILi8ELi2ELi4ENS5_IJNS4_1CILi2EEENSA_ILi1EEESC_EEEEENS5_IJNSA_ILi256EEENSA_ILi128EEENSA_ILi64EEEEEENS_10bfloat16_tENS5_IJlSC_lEEESJ_SK_NS4_8TiledMMAINS4_8MMA_AtomIJNS4_26SM100_MMA_F16BF16_2x1SM_SSISJ_SJ_fLi256ELi128ELNS4_4UMMA5MajorE0ELSP_0ELNSO_7ScaleInE0ELSQ_0EEEEEENS4_6LayoutINS5_IJSC_SC_SC_EEENS5_IJNSA_ILi0EEESV_SV_EEEEENS5_IJNS4_10UnderscoreESY_SY_EEEEENS4_18SM100_TMA_2SM_LOADENS4_14ComposedLayoutINS4_7SwizzleILi3ELi4ELi3EEENS4_18smem_ptr_flag_bitsILi16EEENST_INS5_IJNSA_ILi8EEESH_EEENS5_IJSH_SC_EEEEEEEvNS4_8identityES11_S1B_vS1C_EENS_8epilogue10collective18CollectiveEpilogueINS1E_23Sm100TmaWarpSpecializedILi4ELi2ELi32ELb1ELb0EEEJNS5_IJSG_SG_SH_EEENS5_IJNST_ISG_SC_EENST_INSA_ILi32EEESC_EEEEESJ_SK_SJ_SK_NS1E_6fusion15FusionCallbacksIS1I_NS1O_23LinCombPerRowBiasEltActINS1E_6thread4ReLuESJ_fSJ_SJ_fLi8ELNS_15FloatRoundStyleE2EEES1J_S1N_JEEENS4_5SM1004TMEM4LOAD26SM100_TMEM_LOAD_32dp32b32xENS4_13SM90_TMA_LOADENS12_INS13_ILi2ELi4ELi3EEES16_NST_INS5_IJS17_S1L_EEENS5_IJS1L_SC_EEEEEEENS4_39AutoVectorizingCopyWithAssumedAlignmentILi128EEENS4_14SM90_TMA_STOREES25_S27_S27_EEEvvEEEEvNT_6ParamsE,@function
        .size           _ZN7cutlass13device_kernelINS_4gemm6kernel13GemmUniversalIN4cute5tupleIJiiiiEEENS1_10collective13CollectiveMmaINS1_35MainloopSm100TmaUmmaWarpSpecializedILi8ELi2ELi4ENS5_IJNS4_1CILi2EEENSA_ILi1EEESC_EEEEENS5_IJNSA_ILi256EEENSA_ILi128EEENSA_ILi64EEEEEENS_10bfloat16_tENS5_IJlSC_lEEESJ_SK_NS4_8TiledMMAINS4_8MMA_AtomIJNS4_26SM100_MMA_F16BF16_2x1SM_SSISJ_SJ_fLi256ELi128ELNS4_4UMMA5MajorE0ELSP_0ELNSO_7ScaleInE0ELSQ_0EEEEEENS4_6LayoutINS5_IJSC_SC_SC_EEENS5_IJNSA_ILi0EEESV_SV_EEEEENS5_IJNS4_10UnderscoreESY_SY_EEEEENS4_18SM100_TMA_2SM_LOADENS4_14ComposedLayoutINS4_7SwizzleILi3ELi4ELi3EEENS4_18smem_ptr_flag_bitsILi16EEENST_INS5_IJNSA_ILi8EEESH_EEENS5_IJSH_SC_EEEEEEEvNS4_8identityES11_S1B_vS1C_EENS_8epilogue10collective18CollectiveEpilogueINS1E_23Sm100TmaWarpSpecializedILi4ELi2ELi32ELb1ELb0EEEJNS5_IJSG_SG_SH_EEENS5_IJNST_ISG_SC_EENST_INSA_ILi32EEESC_EEEEESJ_SK_SJ_SK_NS1E_6fusion15FusionCallbacksIS1I_NS1O_23LinCombPerRowBiasEltActINS1E_6thread4ReLuESJ_fSJ_SJ_fLi8ELNS_15FloatRoundStyleE2EEES1J_S1N_JEEENS4_5SM1004TMEM4LOAD26SM100_TMEM_LOAD_32dp32b32xENS4_13SM90_TMA_LOADENS12_INS13_ILi2ELi4ELi3EEES16_NST_INS5_IJS17_S1L_EEENS5_IJS1L_SC_EEEEEEENS4_39AutoVectorizingCopyWithAssumedAlignmentILi128EEENS4_14SM90_TMA_STOREES25_S27_S27_EEEvvEEEEvNT_6ParamsE,(.L_x_211 - _ZN7cutlass13device_kernelINS_4gemm6kernel13GemmUniversalIN4cute5tupleIJiiiiEEENS1_10collective13CollectiveMmaINS1_35MainloopSm100TmaUmmaWarpSpecializedILi8ELi2ELi4ENS5_IJNS4_1CILi2EEENSA_ILi1EEESC_EEEEENS5_IJNSA_ILi256EEENSA_ILi128EEENSA_ILi64EEEEEENS_10bfloat16_tENS5_IJlSC_lEEESJ_SK_NS4_8TiledMMAINS4_8MMA_AtomIJNS4_26SM100_MMA_F16BF16_2x1SM_SSISJ_SJ_fLi256ELi128ELNS4_4UMMA5MajorE0ELSP_0ELNSO_7ScaleInE0ELSQ_0EEEEEENS4_6LayoutINS5_IJSC_SC_SC_EEENS5_IJNSA_ILi0EEESV_SV_EEEEENS5_IJNS4_10UnderscoreESY_SY_EEEEENS4_18SM100_TMA_2SM_LOADENS4_14ComposedLayoutINS4_7SwizzleILi3ELi4ELi3EEENS4_18smem_ptr_flag_bitsILi16EEENST_INS5_IJNSA_ILi8EEESH_EEENS5_IJSH_SC_EEEEEEEvNS4_8identityES11_S1B_vS1C_EENS_8epilogue10collective18CollectiveEpilogueINS1E_23Sm100TmaWarpSpecializedILi4ELi2ELi32ELb1ELb0EEEJNS5_IJSG_SG_SH_EEENS5_IJNST_ISG_SC_EENST_INSA_ILi32EEESC_EEEEESJ_SK_SJ_SK_NS1E_6fusion15FusionCallbacksIS1I_NS1O_23LinCombPerRowBiasEltActINS1E_6thread4ReLuESJ_fSJ_SJ_fLi8ELNS_15FloatRoundStyleE2EEES1J_S1N_JEEENS4_5SM1004TMEM4LOAD26SM100_TMEM_LOAD_32dp32b32xENS4_13SM90_TMA_LOADENS12_INS13_ILi2ELi4ELi3EEES16_NST_INS5_IJS17_S1L_EEENS5_IJS1L_SC_EEEEEEENS4_39AutoVectorizingCopyWithAssumedAlignmentILi128EEENS4_14SM90_TMA_STOREES25_S27_S27_EEEvvEEEEvNT_6ParamsE)
        .other          _ZN7cutlass13device_kernelINS_4gemm6kernel13GemmUniversalIN4cute5tupleIJiiiiEEENS1_10collective13CollectiveMmaINS1_35MainloopSm100TmaUmmaWarpSpecializedILi8ELi2ELi4ENS5_IJNS4_1CILi2EEENSA_ILi1EEESC_EEEEENS5_IJNSA_ILi256EEENSA_ILi128EEENSA_ILi64EEEEEENS_10bfloat16_tENS5_IJlSC_lEEESJ_SK_NS4_8TiledMMAINS4_8MMA_AtomIJNS4_26SM100_MMA_F16BF16_2x1SM_SSISJ_SJ_fLi256ELi128ELNS4_4UMMA5MajorE0ELSP_0ELNSO_7ScaleInE0ELSQ_0EEEEEENS4_6LayoutINS5_IJSC_SC_SC_EEENS5_IJNSA_ILi0EEESV_SV_EEEEENS5_IJNS4_10UnderscoreESY_SY_EEEEENS4_18SM100_TMA_2SM_LOADENS4_14ComposedLayoutINS4_7SwizzleILi3ELi4ELi3EEENS4_18smem_ptr_flag_bitsILi16EEENST_INS5_IJNSA_ILi8EEESH_EEENS5_IJSH_SC_EEEEEEEvNS4_8identityES11_S1B_vS1C_EENS_8epilogue10collective18CollectiveEpilogueINS1E_23Sm100TmaWarpSpecializedILi4ELi2ELi32ELb1ELb0EEEJNS5_IJSG_SG_SH_EEENS5_IJNST_ISG_SC_EENST_INSA_ILi32EEESC_EEEEESJ_SK_SJ_SK_NS1E_6fusion15FusionCallbacksIS1I_NS1O_23LinCombPerRowBiasEltActINS1E_6thread4ReLuESJ_fSJ_SJ_fLi8ELNS_15FloatRoundStyleE2EEES1J_S1N_JEEENS4_5SM1004TMEM4LOAD26SM100_TMEM_LOAD_32dp32b32xENS4_13SM90_TMA_LOADENS12_INS13_ILi2ELi4ELi3EEES16_NST_INS5_IJS17_S1L_EEENS5_IJS1L_SC_EEEEEEENS4_39AutoVectorizingCopyWithAssumedAlignmentILi128EEENS4_14SM90_TMA_STOREES25_S27_S27_EEEvvEEEEvNT_6ParamsE,@"STO_CUDA_ENTRY STV_DEFAULT"
_ZN7cutlass13device_kernelINS_4gemm6kernel13GemmUniversalIN4cute5tupleIJiiiiEEENS1_10collective13CollectiveMmaINS1_35MainloopSm100TmaUmmaWarpSpecializedILi8ELi2ELi4ENS5_IJNS4_1CILi2EEENSA_ILi1EEESC_EEEEENS5_IJNSA_ILi256EEENSA_ILi128EEENSA_ILi64EEEEEENS_10bfloat16_tENS5_IJlSC_lEEESJ_SK_NS4_8TiledMMAINS4_8MMA_AtomIJNS4_26SM100_MMA_F16BF16_2x1SM_SSISJ_SJ_fLi256ELi128ELNS4_4UMMA5MajorE0ELSP_0ELNSO_7ScaleInE0ELSQ_0EEEEEENS4_6LayoutINS5_IJSC_SC_SC_EEENS5_IJNSA_ILi0EEESV_SV_EEEEENS5_IJNS4_10UnderscoreESY_SY_EEEEENS4_18SM100_TMA_2SM_LOADENS4_14ComposedLayoutINS4_7SwizzleILi3ELi4ELi3EEENS4_18smem_ptr_flag_bitsILi16EEENST_INS5_IJNSA_ILi8EEESH_EEENS5_IJSH_SC_EEEEEEEvNS4_8identityES11_S1B_vS1C_EENS_8epilogue10collective18CollectiveEpilogueINS1E_23Sm100TmaWarpSpecializedILi4ELi2ELi32ELb1ELb0EEEJNS5_IJSG_SG_SH_EEENS5_IJNST_ISG_SC_EENST_INSA_ILi32EEESC_EEEEESJ_SK_SJ_SK_NS1E_6fusion15FusionCallbacksIS1I_NS1O_23LinCombPerRowBiasEltActINS1E_6thread4ReLuESJ_fSJ_SJ_fLi8ELNS_15FloatRoundStyleE2EEES1J_S1N_JEEENS4_5SM1004TMEM4LOAD26SM100_TMEM_LOAD_32dp32b32xENS4_13SM90_TMA_LOADENS12_INS13_ILi2ELi4ELi3EEES16_NST_INS5_IJS17_S1L_EEENS5_IJS1L_SC_EEEEEEENS4_39AutoVectorizingCopyWithAssumedAlignmentILi128EEENS4_14SM90_TMA_STOREES25_S27_S27_EEEvvEEEEvNT_6ParamsE:
[----:B------:R-:W1:Y:S01]  /*0000*/  LDC R1, c[0x0][0x37c] ;  /* 0x0000df00ff017b82 */ /* 0x000e620000000800 */
[----:B------:R-:W2:Y:S01]  /*0010*/  S2R R0, SR_TID.X ;  /* 0x0000000000007919 */ /* 0x000ea20000002100 */
[----:B------:R-:W3:Y:S06]  /*0020*/  LDCU.64 UR8, c[0x0][0x890] ;  /* 0x00011200ff0877ac */ /* 0x000eec0008000a00 */
[----:B------:R-:W4:Y:S01]  /*0030*/  S2UR UR37, SR_CgaCtaId ;  /* 0x00000000002579c3 */ /* 0x000f220000008800 */
[----:B------:R-:W-:Y:S02]  /*0040*/  PRMT R98, RZ, 0x7610, R98 ;  /* 0x00007610ff627816 */ /* 0x000fe40000000062 */
[----:B------:R-:W-:Y:S01]  /*0050*/  ELECT P0, URZ, PT ;  /* 0x0000000000ff782f */ /* 0x000fe20003800000 */
[----:B------:R-:W1:Y:S01]  /*0060*/  LDCU.64 UR46, c[0x0][0x358] ;  /* 0x00006b00ff2e77ac */ /* 0x000e620008000a00 */
[----:B---3--:R-:W-:-:S04]  /*0070*/  UISETP.NE.U32.AND UP1, UPT, UR8, URZ, UPT ;  /* 0x000000ff0800728c */ /* 0x008fc8000bf25070 */
[----:B------:R-:W-:Y:S02]  /*0080*/  UISETP.NE.AND.EX UP2, UPT, UR9, URZ, UPT, UP1 ;  /* 0x000000ff0900728c */ /* 0x000fe4000bf45310 */
[----:B----4-:R-:W-:Y:S02]  /*0090*/  ULOP3.LUT UR5, UR37, 0x1, URZ, 0xc0, !UPT ;  /* 0x0000000125057892 */ /* 0x010fe4000f8ec0ff */
[----:B------:R-:W-:Y:S01]  /*00a0*/  ULOP3.LUT UR4, UR37, 0x1, URZ, 0x3c, !UPT ;  /* 0x0000000125047892 */ /* 0x000fe2000f8e3cff */
[----:B--2---:R-:W-:-:S05]  /*00b0*/  SHF.R.U32.HI R102, RZ, 0x5, R0 ;  /* 0x00000005ff667819 */ /* 0x004fca0000011600 */
[----:B------:R-:W2:Y:S02]  /*00c0*/  SHFL.IDX PT, R2, R102, RZ, 0x1f ;  /* 0x00001fff66027589 */ /* 0x000ea400000e0000 */
[----:B--2---:R-:W-:Y:S01]  /*00d0*/  R2UR UR10, R2 ;  /* 0x00000000020a72ca */ /* 0x004fe200000e0000 */
[----:B-1----:R-:W-:Y:S05]  /*00e0*/  BRA.U UP2, `(.L_x_0) ;  /* 0x00000001022c7547 */ /* 0x002fea000b800000 */
[----:B------:R-:W1:Y:S02]  /*00f0*/  LDCU.64 UR6, c[0x0][0x888] ;  /* 0x00011100ff0677ac */ /* 0x000e640008000a00 */
[----:B-1----:R-:W-:-:S04]  /*0100*/  UISETP.NE.U32.AND UP0, UPT, UR6, URZ, UPT ;  /* 0x000000ff0600728c */ /* 0x002fc8000bf05070 */
[----:B------:R-:W-:-:S09]  /*0110*/  UISETP.NE.AND.EX UP0, UPT, UR7, URZ, UPT, UP0 ;  /* 0x000000ff0700728c */ /* 0x000fd2000bf05300 */
[----:B------:R-:W-:Y:S05]  /*0120*/  BRA.U !UP0, `(.L_x_1) ;  /* 0x0000000108107547 */ /* 0x000fea000b800000 */
[----:B------:R-:W1:Y:S02]  /*0130*/  LDC.64 R2, c[0x0][0x888] ;  /* 0x00022200ff027b82 */ /* 0x000e640000000a00 */
[----:B-1----:R1:W5:Y:S01]  /*0140*/  LDG.E R49, desc[UR46][R2.64] ;  /* 0x0000002e02317981 */ /* 0x002362000c1e1900 */
[----:B------:R-:W-:Y:S01]  /*0150*/  HFMA2 R98, -RZ, RZ, 0, 5.9604644775390625e-08 ;  /* 0x00000001ff627431 */ /* 0x000fe200000001ff */
[----:B------:R-:W-:Y:S05]  /*0160*/  BRA `(.L_x_0) ;  /* 0x00000000000c7947 */ /* 0x000fea0003800000 */
.L_x_1:
[----:B------:R-:W1:Y:S01]  /*0170*/  LDCU UR6, c[0x0][0x880] ;  /* 0x00011000ff0677ac */ /* 0x000e620008000800 */
[----:B------:R-:W-:Y:S01]  /*0180*/  HFMA2 R98, -RZ, RZ, 0, 5.9604644775390625e-08 ;  /* 0x00000001ff627431 */ /* 0x000fe200000001ff */
[----:B-1----:R-:W-:-:S07]  /*0190*/  MOV R49, UR6 ;  /* 0x0000000600317c02 */ /* 0x002fce0008000f00 */
.L_x_0:
[----:B------:R-:W2:Y:S02]  /*01a0*/  LDCU.64 UR6, c[0x0][0x8b0] ;  /* 0x00011600ff0677ac */ /* 0x000ea40008000a00 */
[----:B--2---:R-:W-:-:S04]  /*01b0*/  UISETP.NE.U32.AND UP0, UPT, UR6, URZ, UPT ;  /* 0x000000ff0600728c */ /* 0x004fc8000bf05070 */
[----:B------:R-:W-:-:S09]  /*01c0*/  UISETP.NE.AND.EX UP0, UPT, UR7, URZ, UPT, UP0 ;  /* 0x000000ff0700728c */ /* 0x000fd2000bf05300 */
[----:B------:R-:W-:Y:S05]  /*01d0*/  BRA.U UP0, `(.L_x_2) ;  /* 0x0000000100247547 */ /* 0x000fea000b800000 */
[----:B------:R-:W2:Y:S02]  /*01e0*/  LDCU.64 UR6, c[0x0][0x8a8] ;  /* 0x00011500ff0677ac */ /* 0x000ea40008000a00 */
[----:B--2---:R-:W-:-:S04]  /*01f0*/  UISETP.NE.U32.AND UP0, UPT, UR6, URZ, UPT ;  /* 0x000000ff0600728c */ /* 0x004fc8000bf05070 */
[----:B------:R-:W-:-:S09]  /*0200*/  UISETP.NE.AND.EX UP0, UPT, UR7, URZ, UPT, UP0 ;  /* 0x000000ff0700728c */ /* 0x000fd2000bf05300 */
[----:B------:R-:W-:Y:S05]  /*0210*/  BRA.U !UP0, `(.L_x_3) ;  /* 0x00000001080c7547 */ /* 0x000fea000b800000 */
[----:B-1----:R-:W1:Y:S02]  /*0220*/  LDC.64 R2, c[0x0][0x8a8] ;  /* 0x00022a00ff027b82 */ /* 0x002e640000000a00 */
[----:B-1----:R2:W5:Y:S01]  /*0230*/  LDG.E R47, desc[UR46][R2.64] ;  /* 0x0000002e022f7981 */ /* 0x002562000c1e1900 */
[----:B------:R-:W-:Y:S05]  /*0240*/  BRA `(.L_x_2) ;  /* 0x0000000000087947 */ /* 0x000fea0003800000 */
.L_x_3:
[----:B------:R-:W2:Y:S02]  /*0250*/  LDCU UR6, c[0x0][0x8a0] ;  /* 0x00011400ff0677ac */ /* 0x000ea40008000800 */
[----:B--2---:R-:W-:Y:S02]  /*0260*/  MOV R47, UR6 ;  /* 0x00000006002f7c02 */ /* 0x004fe40008000f00 */
.L_x_2:
[----:B-12---:R-:W-:Y:S01]  /*0270*/  IMAD.U32 R2, RZ, RZ, UR10 ;  /* 0x0000000aff027e24 */ /* 0x006fe2000f8e00ff */
[----:B------:R-:W-:Y:S04]  /*0280*/  BSSY.RECONVERGENT B0, `(.L_x_4) ;  /* 0x000000c000007945 */ /* 0x000fe80003800200 */
[C---:B------:R-:W-:Y:S02]  /*0290*/  ISETP.NE.OR P2, PT, R2.reuse, 0x1, !P0 ;  /* 0x000000010200780c */ /* 0x040fe40004745670 */
[----:B------:R-:W-:-:S11]  /*02a0*/  ISETP.NE.OR P1, PT, R2, 0x3, !P0 ;  /* 0x000000030200780c */ /* 0x000fd60004725670 */
[----:B------:R-:W-:Y:S05]  /*02b0*/  @P2 BRA `(.L_x_5) ;  /* 0x0000000000202947 */ /* 0x000fea0003800000 */
[----:B------:R-:W1:Y:S02]  /*02c0*/  LDCU.64 UR6, c[0x0][0x348] ;  /* 0x00006900ff0677ac */ /* 0x000e640008000a00 */
[----:B-1----:R-:W-:Y:S02]  /*02d0*/  UIADD3 UR12, UP3, UPT, UR6, 0x80, URZ ;  /* 0x00000080060c7890 */ /* 0x002fe4000ff7e0ff */
[----:B------:R-:W-:Y:S02]  /*02e0*/  UIADD3 UR6, UP0, UPT, UR6, 0x180, URZ ;  /* 0x0000018006067890 */ /* 0x000fe4000ff1e0ff */
[----:B------:R-:W-:Y:S02]  /*02f0*/  UIADD3.X UR13, UPT, UPT, URZ, UR7, URZ, UP3, !UPT ;  /* 0x00000007ff0d7290 */ /* 0x000fe40009ffe4ff */
[----:B------:R-:W-:-:S07]  /*0300*/  UIADD3.X UR7, UPT, UPT, URZ, UR7, URZ, UP0, !UPT ;  /* 0x00000007ff077290 */ /* 0x000fce00087fe4ff */
[----:B------:R1:W-:Y:S02]  /*0310*/  UTMACCTL.PF [UR12] ;  /* 0x000000000c0079b9 */ /* 0x0003e40008040000 */
[----:B------:R1:W-:Y:S02]  /*0320*/  UTMACCTL.PF [UR6] ;  /* 0x00000000060079b9 */ /* 0x0003e40008040000 */
[----:B-1----:R-:W-:Y:S01]  /*0330*/  NOP ;  /* 0x0000000000007918 */ /* 0x002fe20000000000 */
.L_x_5:
[----:B------:R-:W-:Y:S05]  /*0340*/  BSYNC.RECONVERGENT B0 ;  /* 0x0000000000007941 */ /* 0x000fea0003800200 */
.L_x_4:
[----:B------:R-:W-:Y:S04]  /*0350*/  BSSY.RECONVERGENT B0, `(.L_x_6) ;  /* 0x000000a000007945 */ /* 0x000fe80003800200 */
        /* <DEDUP_REMOVED lines=9> */
.L_x_7:
[----:B------:R-:W-:Y:S05]  /*03f0*/  BSYNC.RECONVERGENT B0 ;  /* 0x0000000000007941 */ /* 0x000fea0003800200 */
.L_x_6:
[----:B------:R-:W1:Y:S01]  /*0400*/  LDCU.64 UR6, c[0x0][0x888] ;  /* 0x00011100ff0677ac */ /* 0x000e620008000a00 */
[----:B------:R-:W-:Y:S01]  /*0410*/  PLOP3.LUT P1, PT, PT, PT, UP1, 0x80, 0x8 ;  /* 0x000000000008781c */ /* 0x000fe20003f2f018 */
[----:B------:R-:W-:-:S03]  /*0420*/  UPLOP3.LUT UP5, UPT, UPT, UPT, UPT, 0x40, 0x4 ;  /* 0x000000000004789c */ /* 0x000fc60003fae870 */
[----:B------:R-:W-:Y:S01]  /*0430*/  ISETP.NE.AND.EX P1, PT, RZ, UR9, PT, P1 ;  /* 0x00000009ff007c0c */ /* 0x000fe2000bf25310 */
[----:B-1----:R-:W-:-:S04]  /*0440*/  UISETP.NE.U32.AND UP0, UPT, UR6, URZ, UPT ;  /* 0x000000ff0600728c */ /* 0x002fc8000bf05070 */
[----:B------:R-:W-:-:S06]  /*0450*/  UISETP.NE.AND.EX UP0, UPT, UR7, URZ, UPT, UP0 ;  /* 0x000000ff0700728c */ /* 0x000fcc000bf05300 */
[----:B------:R-:W-:-:S13]  /*0460*/  PLOP3.LUT P2, PT, PT, PT, UP0, 0x80, 0x8 ;  /* 0x000000000008781c */ /* 0x000fda0003f4f008 */
[----:B------:R-:W-:Y:S05]  /*0470*/  @P2 BRA P1, `(.L_x_8) ;  /* 0x0000000000142947 */ /* 0x000fea0000800000 */
[----:B------:R-:W-:Y:S01]  /*0480*/  PLOP3.LUT P2, PT, PT, PT, UP2, 0x80, 0x8 ;  /* 0x000000000008781c */ /* 0x000fe20003f4f028 */
[----:B------:R-:W-:-:S12]  /*0490*/  UPLOP3.LUT UP5, UPT, UPT, UPT, UP0, 0x40, 0x4 ;  /* 0x000000000004789c */ /* 0x000fd80003fae800 */
[----:B-----5:R-:W-:-:S13]  /*04a0*/  @!P2 FSETP.EQ.AND P1, PT, R49, RZ, PT ;  /* 0x000000ff3100a20b */ /* 0x020fda0003f22000 */
[----:B------:R-:W-:Y:S01]  /*04b0*/  @!P2 VOTEU.ANY UP1, P1 ;  /* 0x0000000000ffa886 */ /* 0x000fe20000820100 */
[----:B------:R-:W-:-:S11]  /*04c0*/  @!UP2 UPLOP3.LUT UP5, UPT, UPT, UPT, UP1, 0x80, 0x8 ;  /* 0x000000000008a89c */ /* 0x000fd60003faf010 */
.L_x_8:
[----:B------:R-:W1:Y:S01]  /*04d0*/  SHFL.IDX PT, R2, R102, RZ, 0x1f ;  /* 0x00001fff66027589 */ /* 0x000e6200000e0000 */
[----:B------:R-:W-:-:S04]  /*04e0*/  UISETP.NE.AND UP1, UPT, UR10, 0x2, UPT ;  /* 0x000000020a00788c */ /* 0x000fc8000bf25270 */
[----:B------:R-:W-:Y:S02]  /*04f0*/  UISETP.EQ.AND UP2, UPT, UR5, URZ, !UP1 ;  /* 0x000000ff0500728c */ /* 0x000fe4000cf42270 */
[----:B------:R-:W-:-:S04]  /*0500*/  USEL UR7, URZ, 0x1, UP1 ;  /* 0x00000001ff077887 */ /* 0x000fc80008800000 */
[----:B------:R-:W-:Y:S02]  /*0510*/  PLOP3.LUT P5, PT, P0, PT, UP2, 0x80, 0x8 ;  /* 0x000000000008781c */ /* 0x000fe400007af028 */
[----:B-1----:R-:W-:-:S13]  /*0520*/  ISETP.NE.AND P1, PT, R2, RZ, PT ;  /* 0x000000ff0200720c */ /* 0x002fda0003f25270 */
[----:B------:R-:W-:Y:S05]  /*0530*/  @P1 BRA `(.L_x_9) ;  /* 0x0000000000641947 */ /* 0x000fea0003800000 */
[----:B------:R-:W-:Y:S01]  /*0540*/  UMOV UR8, 0x400 ;  /* 0x0000040000087882 */ /* 0x000fe20000000000 */
[----:B------:R-:W-:Y:S01]  /*0550*/  UMOV UR6, 0x1 ;  /* 0x0000000100067882 */ /* 0x000fe20000000000 */
[----:B------:R-:W-:Y:S02]  /*0560*/  ULEA UR8, UR37, UR8, 0x18 ;  /* 0x0000000825087291 */ /* 0x000fe4000f8ec0ff */
[----:B------:R-:W-:-:S04]  /*0570*/  UIADD3 UR12, UPT, UPT, -UR6, 0x100000, URZ ;  /* 0x00100000060c7890 */ /* 0x000fc8000fffe1ff */
[----:B------:R-:W-:Y:S02]  /*0580*/  USHF.L.U32 UR13, UR12, 0xb, URZ ;  /* 0x0000000b0c0d7899 */ /* 0x000fe400080006ff */
[----:B------:R-:W-:Y:S01]  /*0590*/  USHF.L.U32 UR12, UR12, 0x1, URZ ;  /* 0x000000010c0c7899 */ /* 0x000fe200080006ff */
[----:B------:R-:W-:Y:S01]  /*05a0*/  ELECT P1, URZ, PT ;  /* 0x0000000000ff782f */ /* 0x000fe20003820000 */
[----:B------:R-:W1:Y:S10]  /*05b0*/  FENCE.VIEW.ASYNC.S ;  /* 0x00000000000073c6 */ /* 0x000e740000000000 */
[----:B-1----:R1:W2:Y:S01]  /*05c0*/  SYNCS.EXCH.64 URZ, [UR8], UR12 ;  /* 0x0000000c08ff75b2 */ /* 0x0022a20008000100 */
[----:B------:R1:W3:Y:S01]  /*05d0*/  SYNCS.EXCH.64 URZ, [UR8+0x40], UR12 ;  /* 0x0000400c08ff75b2 */ /* 0x0002e20008000100 */
[----:B------:R1:W4:Y:S01]  /*05e0*/  SYNCS.EXCH.64 URZ, [UR8+0x8], UR12 ;  /* 0x0000080c08ff75b2 */ /* 0x0003220008000100 */
[----:B------:R1:W1:Y:S01]  /*05f0*/  SYNCS.EXCH.64 URZ, [UR8+0x48], UR12 ;  /* 0x0000480c08ff75b2 */ /* 0x0002620008000100 */
        /* <DEDUP_REMOVED lines=12> */
[----:B------:R-:W-:Y:S01]  /*06c0*/  NOP ;  /* 0x0000000000007918 */ /* 0x000fe20000000000 */
.L_x_9:
[----:B------:R-:W2:Y:S01]  /*06d0*/  SHFL.IDX PT, R2, R102, RZ, 0x1f ;  /* 0x00001fff66027589 */ /* 0x000ea200000e0000 */
[----:B------:R-:W-:Y:S01]  /*06e0*/  NOP ;  /* 0x0000000000007918 */ /* 0x000fe20000000000 */
[----:B--2---:R-:W-:-:S13]  /*06f0*/  ISETP.NE.AND P1, PT, R2, 0x1, PT ;  /* 0x000000010200780c */ /* 0x004fda0003f25270 */
[----:B------:R-:W-:Y:S05]  /*0700*/  @P1 BRA `(.L_x_10) ;  /* 0x0000000000541947 */ /* 0x000fea0003800000 */
[----:B------:R-:W-:Y:S01]  /*0710*/  UMOV UR9, 0x400 ;  /* 0x0000040000097882 */ /* 0x000fe20000000000 */
[----:B-1----:R-:W-:Y:S01]  /*0720*/  UMOV UR8, 0x20 ;  /* 0x0000002000087882 */ /* 0x002fe20000000000 */
[----:B------:R-:W-:Y:S01]  /*0730*/  UMOV UR6, 0x80 ;  /* 0x0000008000067882 */ /* 0x000fe20000000000 */
[----:B------:R-:W-:Y:S02]  /*0740*/  ULEA UR9, UR37, UR9, 0x18 ;  /* 0x0000000925097291 */ /* 0x000fe4000f8ec0ff */
[----:B------:R-:W-:-:S04]  /*0750*/  UIADD3 UR12, UPT, UPT, -UR8, 0x100000, URZ ;  /* 0x00100000080c7890 */ /* 0x000fc8000fffe1ff */
[----:B------:R-:W-:Y:S02]  /*0760*/  USHF.L.U32 UR13, UR12, 0xb, URZ ;  /* 0x0000000b0c0d7899 */ /* 0x000fe400080006ff */
[----:B------:R-:W-:Y:S02]  /*0770*/  USHF.L.U32 UR12, UR12, 0x1, URZ ;  /* 0x000000010c0c7899 */ /* 0x000fe400080006ff */
[----:B------:R-:W-:-:S04]  /*0780*/  UIADD3 UR14, UPT, UPT, -UR6, 0x100000, URZ ;  /* 0x00100000060e7890 */ /* 0x000fc8000fffe1ff */
[----:B------:R-:W-:Y:S02]  /*0790*/  USHF.L.U32 UR15, UR14, 0xb, URZ ;  /* 0x0000000b0e0f7899 */ /* 0x000fe400080006ff */
[----:B------:R-:W-:Y:S01]  /*07a0*/  USHF.L.U32 UR14, UR14, 0x1, URZ ;  /* 0x000000010e0e7899 */ /* 0x000fe200080006ff */
[----:B------:R-:W-:Y:S01]  /*07b0*/  ELECT P1, URZ, PT ;  /* 0x0000000000ff782f */ /* 0x000fe20003820000 */
[----:B------:R-:W1:Y:S02]  /*07c0*/  FENCE.VIEW.ASYNC.S ;  /* 0x00000000000073c6 */ /* 0x000e640000000000 */
[----:B-1----:R2:W1:Y:S08]  /*07d0*/  SYNCS.EXCH.64 URZ, [UR9+0x80], UR12 ;  /* 0x0000800c09ff75b2 */ /* 0x0024700008000100 */
[----:B------:R2:W1:Y:S01]  /*07e0*/  SYNCS.EXCH.64 URZ, [UR9+0xa0], UR14 ;  /* 0x0000a00e09ff75b2 */ /* 0x0004620008000100 */
[----:B------:R2:W1:Y:S01]  /*07f0*/  SYNCS.EXCH.64 URZ, [UR9+0x88], UR12 ;  /* 0x0000880c09ff75b2 */ /* 0x0004620008000100 */
[----:B------:R2:W1:Y:S01]  /*0800*/  SYNCS.EXCH.64 URZ, [UR9+0xa8], UR14 ;  /* 0x0000a80e09ff75b2 */ /* 0x0004620008000100 */
[----:B------:R2:W1:Y:S01]  /*0810*/  SYNCS.EXCH.64 URZ, [UR9+0x90], UR12 ;  /* 0x0000900c09ff75b2 */ /* 0x0004620008000100 */
[----:B------:R2:W1:Y:S01]  /*0820*/  SYNCS.EXCH.64 URZ, [UR9+0xb0], UR14 ;  /* 0x0000b00e09ff75b2 */ /* 0x0004620008000100 */
[----:B------:R2:W1:Y:S01]  /*0830*/  SYNCS.EXCH.64 URZ, [UR9+0x98], UR12 ;  /* 0x0000980c09ff75b2 */ /* 0x0004620008000100 */
[----:B------:R2:W1:Y:S02]  /*0840*/  SYNCS.EXCH.64 URZ, [UR9+0xb8], UR14 ;  /* 0x0000b80e09ff75b2 */ /* 0x0004640008000100 */
[----:B--2---:R-:W-:Y:S01]  /*0850*/  NOP ;  /* 0x0000000000007918 */ /* 0x004fe20000000000 */
.L_x_10:
[----:B------:R-:W2:Y:S01]  /*0860*/  SHFL.IDX PT, R2, R102, RZ, 0x1f ;  /* 0x00001fff66027589 */ /* 0x000ea200000e0000 */
[----:B------:R-:W-:Y:S01]  /*0870*/  NOP ;  /* 0x0000000000007918 */ /* 0x000fe20000000000 */
[----:B--2---:R-:W-:-:S13]  /*0880*/  ISETP.NE.AND P1, PT, R2, 0x3, PT ;  /* 0x000000030200780c */ /* 0x004fda0003f25270 */
[----:B------:R-:W-:Y:S05]  /*0890*/  @P1 BRA `(.L_x_11) ;  /* 0x00000000002c1947 */ /* 0x000fea0003800000 */
[----:B-1----:R-:W-:Y:S01]  /*08a0*/  UMOV UR8, 0x400 ;  /* 0x0000040000087882 */ /* 0x002fe20000000000 */
[----:B------:R-:W-:Y:S01]  /*08b0*/  UMOV UR6, 0x20 ;  /* 0x0000002000067882 */ /* 0x000fe20000000000 */
[----:B------:R-:W-:Y:S02]  /*08c0*/  ULEA UR8, UR37, UR8, 0x18 ;  /* 0x0000000825087291 */ /* 0x000fe4000f8ec0ff */
[----:B------:R-:W-:-:S04]  /*08d0*/  UIADD3 UR12, UPT, UPT, -UR6, 0x100000, URZ ;  /* 0x00100000060c7890 */ /* 0x000fc8000fffe1ff */
[----:B------:R-:W-:Y:S02]  /*08e0*/  USHF.L.U32 UR13, UR12, 0xb, URZ ;  /* 0x0000000b0c0d7899 */ /* 0x000fe400080006ff */
[----:B------:R-:W-:Y:S01]  /*08f0*/  USHF.L.U32 UR12, UR12, 0x1, URZ ;  /* 0x000000010c0c7899 */ /* 0x000fe200080006ff */
[----:B------:R-:W-:Y:S01]  /*0900*/  ELECT P1, URZ, PT ;  /* 0x0000000000ff782f */ /* 0x000fe20003820000 */
[----:B------:R-:W1:Y:S10]  /*0910*/  FENCE.VIEW.ASYNC.S ;  /* 0x00000000000073c6 */ /* 0x000e740000000000 */
[----:B-1----:R2:W1:Y:S01]  /*0920*/  SYNCS.EXCH.64 URZ, [UR8+0xc0], UR12 ;  /* 0x0000c00c08ff75b2 */ /* 0x0024620008000100 */
[----:B------:R2:W1:Y:S02]  /*0930*/  SYNCS.EXCH.64 URZ, [UR8+0xc8], UR12 ;  /* 0x0000c80c08ff75b2 */ /* 0x0004640008000100 */
[----:B--2---:R-:W-:Y:S01]  /*0940*/  NOP ;  /* 0x0000000000007918 */ /* 0x004fe20000000000 */
.L_x_11:
[----:B------:R-:W2:Y:S01]  /*0950*/  SHFL.IDX PT, R2, R102, RZ, 0x1f ;  /* 0x00001fff66027589 */ /* 0x000ea200000e0000 */
[----:B------:R-:W-:Y:S01]  /*0960*/  NOP ;  /* 0x0000000000007918 */ /* 0x000fe20000000000 */
[----:B--2---:R-:W-:-:S13]  /*0970*/  ISETP.NE.AND P1, PT, R2, 0x4, PT ;  /* 0x000000040200780c */ /* 0x004fda0003f25270 */
[----:B------:R-:W-:Y:S05]  /*0980*/  @P1 BRA `(.L_x_12) ;  /* 0x0000000000481947 */ /* 0x000fea0003800000 */
[----:B------:R-:W-:Y:S01]  /*0990*/  UMOV UR9, 0x1a0 ;  /* 0x000001a000097882 */ /* 0x000fe20000000000 */
[----:B-1----:R-:W-:Y:S01]  /*09a0*/  UMOV UR8, 0x400 ;  /* 0x0000040000087882 */ /* 0x002fe20000000000 */
[----:B------:R-:W-:Y:S01]  /*09b0*/  USEL UR9, UR9, 0x1e0, UP5 ;  /* 0x000001e009097887 */ /* 0x000fe2000a800000 */
        /* <DEDUP_REMOVED lines=13> */
[----:B------:R2:W1:Y:S02]  /*0a90*/  SYNCS.EXCH.64 URZ, [UR8+0xe8], UR14 ;  /* 0x0000e80e08ff75b2 */ /* 0x0004640008000100 */
[----:B--2---:R-:W-:Y:S01]  /*0aa0*/  NOP ;  /* 0x0000000000007918 */ /* 0x004fe20000000000 */
.L_x_12:
        /* <DEDUP_REMOVED lines=25> */
.L_x_13:
[----:B------:R-:W2:Y:S01]  /*0c40*/  SHFL.IDX PT, R2, R102, RZ, 0x1f ;  /* 0x00001fff66027589 */ /* 0x000ea200000e0000 */
[----:B------:R-:W-:Y:S01]  /*0c50*/  ISETP.NE.OR P0, PT, RZ, UR10, !P0 ;  /* 0x0000000aff007c0c */ /* 0x000fe2000c705670 */
        /* <DEDUP_REMOVED lines=12> */
[----:B------:R2:W1:Y:S01]  /*0d20*/  SYNCS.EXCH.64 URZ, [UR8+0x140], UR12 ;  /* 0x0001400c08ff75b2 */ /* 0x0004620008000100 */
[----:B------:R2:W1:Y:S01]  /*0d30*/  SYNCS.EXCH.64 URZ, [UR8+0x138], UR12 ;  /* 0x0001380c08ff75b2 */ /* 0x0004620008000100 */
[----:B------:R2:W1:Y:S02]  /*0d40*/  SYNCS.EXCH.64 URZ, [UR8+0x148], UR12 ;  /* 0x0001480c08ff75b2 */ /* 0x0004640008000100 */
[----:B--2---:R-:W-:Y:S01]  /*0d50*/  NOP ;  /* 0x0000000000007918 */ /* 0x004fe20000000000 */
.L_x_14:
[----:B------:R-:W-:Y:S01]  /*0d60*/  VOTEU.ALL UP1, P0 ;  /* 0x0000000000ff7886 */ /* 0x000fe20000020000 */
[----:B-1----:R-:W1:Y:S01]  /*0d70*/  LDCU UR8, c[0x0][0x36c] ;  /* 0x00006d80ff0877ac */ /* 0x002e620008000800 */
[----:B------:R-:W-:Y:S01]  /*0d80*/  NOP ;  /* 0x0000000000007918 */ /* 0x000fe20000000000 */
[----:B------:R-:W-:Y:S01]  /*0d90*/  LOP3.LUT R2, R0, 0x1f, RZ, 0xc0, !PT ;  /* 0x0000001f00027812 */ /* 0x000fe200078ec0ff */
[----:B------:R-:W-:Y:S01]  /*0da0*/  UMOV UR12, 0x20 ;  /* 0x00000020000c7882 */ /* 0x000fe20000000000 */
[----:B------:R-:W-:Y:S01]  /*0db0*/  @!UP1 UMOV UR6, 0x400 ;  /* 0x0000040000069882 */ /* 0x000fe20000000000 */
[----:B------:R-:W-:-:S04]  /*0dc0*/  @!UP1 UIADD3 UR12, UPT, UPT, -UR12, 0x100000, URZ ;  /* 0x001000000c0c9890 */ /* 0x000fc8000fffe1ff */
[----:B------:R-:W-:Y:S02]  /*0dd0*/  @!UP1 USHF.L.U32 UR13, UR12, 0xb, URZ ;  /* 0x0000000b0c0d9899 */ /* 0x000fe400080006ff */
[----:B------:R-:W-:Y:S02]  /*0de0*/  @!UP1 USHF.L.U32 UR12, UR12, 0x1, URZ ;  /* 0x000000010c0c9899 */ /* 0x000fe400080006ff */
[----:B------:R-:W-:Y:S01]  /*0df0*/  @!UP1 ULEA UR6, UR37, UR6, 0x18 ;  /* 0x0000000625069291 */ /* 0x000fe2000f8ec0ff */
[----:B------:R-:W-:Y:S01]  /*0e00*/  VOTEU.ALL UP1, P0 ;  /* 0x0000000000ff7886 */ /* 0x000fe20000020000 */
[----:B------:R-:W-:Y:S01]  /*0e10*/  UISETP.NE.AND UP4, UPT, UR10, URZ, UPT ;  /* 0x000000ff0a00728c */ /* 0x000fe2000bf85270 */
[----:B------:R-:W2:Y:S09]  /*0e20*/  FENCE.VIEW.ASYNC.S ;  /* 0x00000000000073c6 */ /* 0x000eb20000000000 */
[----:B--2---:R2:W2:Y:S01]  /*0e30*/  @!UP1 SYNCS.EXCH.64 URZ, [UR6+0x150], UR12 ;  /* 0x0001500c06ff95b2 */ /* 0x0044a20008000100 */
[----:B-1----:R-:W-:-:S09]  /*0e40*/  UISETP.EQ.U32.AND UP1, UPT, UR8, 0x1, UPT ;  /* 0x000000010800788c */ /* 0x002fd2000bf22070 */
[----:B------:R-:W-:Y:S05]  /*0e50*/  BRA.U !UP1, `(.L_x_15) ;  /* 0x0000000109087547 */ /* 0x000fea000b800000 */
[----:B--234-:R-:W-:Y:S01]  /*0e60*/  UCGABAR_ARV ;  /* 0x00000000000079c7 */ /* 0x01cfe20008000000 */
[----:B------:R-:W-:Y:S05]  /*0e70*/  BRA `(.L_x_16) ;  /* 0x0000000000047947 */ /* 0x000fea0003800000 */
.L_x_15:
[----:B--234-:R-:W-:Y:S01]  /*0e80*/  NOP ;  /* 0x0000000000007918 */ /* 0x01cfe20000000000 */
.L_x_16:
[----:B------:R-:W1:Y:S01]  /*0e90*/  S2R R4, SR_CTAID.Y ;  /* 0x0000000000047919 */ /* 0x000e620000002600 */
[----:B------:R-:W-:-:S05]  /*0ea0*/  CS2R.32 R97, SR_CgaSize ;  /* 0x0000000000617805 */ /* 0x000fca0000008a00 */
[----:B------:R-:W-:-:S05]  /*0eb0*/  IMAD R97, R97, -0xa0, RZ ;  /* 0xffffff6061617824 */ /* 0x000fca00078e02ff */
[----:B------:R-:W-:-:S14]  /*0ec0*/  R2UR UR6, R97 ;  /* 0x00000000610672ca */ /* 0x000fdc00000e0000 */
[----:B------:R-:W2:Y:S01]  /*0ed0*/  LDCU UR6, c[0x0][UR6+0x2b4] ;  /* 0x00005680060677ac */ /* 0x000ea20008000800 */
[----:B------:R-:W-:-:S05]  /*0ee0*/  CS2R.32 R3, SR_CgaSize ;  /* 0x0000000000037805 */ /* 0x000fca0000008a00 */
[----:B------:R-:W-:-:S06]  /*0ef0*/  IMAD R3, R3, -0xa0, RZ ;  /* 0xffffff6003037824 */ /* 0x000fcc00078e02ff */
[----:B------:R-:W3:Y:S01]  /*0f00*/  LDC R3, c[0x0][R3+0x2a4] ;  /* 0x0000a90003037b82 */ /* 0x000ee20000000800 */
[----:B------:R-:W-:Y:S01]  /*0f10*/  PRMT R13, RZ, 0x7610, R13 ;  /* 0x00007610ff0d7816 */ /* 0x000fe2000000000d */
[----:B------:R-:W4:Y:S01]  /*0f20*/  S2R R5, SR_CTAID.X ;  /* 0x0000000000057919 */ /* 0x000f220000002500 */
[----:B------:R-:W-:-:S05]  /*0f30*/  CS2R.32 R97, SR_CgaSize ;  /* 0x0000000000617805 */ /* 0x000fca0000008a00 */
[----:B------:R-:W-:-:S05]  /*0f40*/  IMAD R97, R97, -0xa0, RZ ;  /* 0xffffff6061617824 */ /* 0x000fca00078e02ff */
[----:B------:R-:W-:-:S14]  /*0f50*/  R2UR UR8, R97 ;  /* 0x00000000610872ca */ /* 0x000fdc00000e0000 */
[----:B------:R-:W3:Y:S01]  /*0f60*/  LDCU UR8, c[0x0][UR8+0x2b0] ;  /* 0x00005600080877ac */ /* 0x000ee20008000800 */
[----:B------:R-:W-:Y:S01]  /*0f70*/  PRMT R12, RZ, 0x7610, R12 ;  /* 0x00007610ff0c7816 */ /* 0x000fe2000000000c */
[----:B------:R-:W-:Y:S01]  /*0f80*/  UISETP.NE.AND UP2, UPT, UR10, 0x2, UPT ;  /* 0x000000020a00788c */ /* 0x000fe2000bf45270 */
[----:B------:R-:W2:Y:S01]  /*0f90*/  LDC R14, c[0x0][0xb24] ;  /* 0x0002c900ff0e7b82 */ /* 0x000ea20000000800 */
[----:B------:R-:W-:-:S05]  /*0fa0*/  CS2R.32 R6, SR_CgaSize ;  /* 0x0000000000067805 */ /* 0x000fca0000008a00 */
[----:B------:R-:W-:-:S06]  /*0fb0*/  IMAD R6, R6, -0xa0, RZ ;  /* 0xffffff6006067824 */ /* 0x000fcc00078e02ff */
[----:B------:R-:W3:Y:S08]  /*0fc0*/  LDC R6, c[0x0][R6+0x2a0] ;  /* 0x0000a80006067b82 */ /* 0x000ef00000000800 */
[----:B------:R-:W3:Y:S01]  /*0fd0*/  LDC R40, c[0x0][0xb24] ;  /* 0x0002c900ff287b82 */ /* 0x000ee20000000800 */
[----:B-1----:R-:W-:-:S07]  /*0fe0*/  I2FP.F32.U32 R96, R4 ;  /* 0x0000000400607245 */ /* 0x002fce0000201000 */
[----:B------:R-:W1:Y:S01]  /*0ff0*/  S2UR UR44, SR_CTAID.Z ;  /* 0x00000000002c79c3 */ /* 0x000e620000002700 */
[----:B--2---:R-:W-:Y:S02]  /*1000*/  ISETP.GE.AND P0, PT, R14, 0x1, PT ;  /* 0x000000010e00780c */ /* 0x004fe40003f06270 */
[----:B----4-:R-:W-:Y:S01]  /*1010*/  I2FP.F32.U32 R97, R5 ;  /* 0x0000000500617245 */ /* 0x010fe20000201000 */
[----:B------:R-:W-:Y:S01]  /*1020*/  FMUL R96, R96, UR6 ;  /* 0x0000000660607c20 */ /* 0x000fe20008400000 */
[----:B------:R-:W2:Y:S03]  /*1030*/  LDCU UR6, c[0x0][0xb30] ;  /* 0x00016600ff0677ac */ /* 0x000ea60008000800 */
[----:B---3--:R-:W-:Y:S02]  /*1040*/  FMUL R97, R97, UR8 ;  /* 0x0000000861617c20 */ /* 0x008fe40008400000 */
[----:B------:R-:W3:Y:S08]  /*1050*/  F2I.U32.TRUNC.NTZ R96, R96 ;  /* 0x0000006000607305 */ /* 0x000ef0000020f000 */
[----:B------:R-:W4:Y:S01]  /*1060*/  F2I.U32.TRUNC.NTZ R97, R97 ;  /* 0x0000006100617305 */ /* 0x000f22000020f000 */
[----:B--2---:R-:W-:Y:S01]  /*1070*/  UISETP.NE.AND UP3, UPT, UR6, 0x1, UPT ;  /* 0x000000010600788c */ /* 0x004fe2000bf65270 */
[----:B---3--:R-:W-:-:S05]  /*1080*/  IADD3 R96, PT, PT, -R96, RZ, RZ ;  /* 0x000000ff60607210 */ /* 0x008fca0007ffe1ff */
[----:B------:R-:W-:Y:S02]  /*1090*/  IMAD R96, R3, R96, R4 ;  /* 0x0000006003607224 */ /* 0x000fe400078e0204 */
[----:B------:R-:W-:Y:S02]  /*10a0*/  IMAD.MOV.U32 R3, RZ, RZ, R5 ;  /* 0x000000ffff037224 */ /* 0x000fe400078e0005 */
[----:B----4-:R-:W-:-:S04]  /*10b0*/  IMAD.MOV R97, RZ, RZ, -R97 ;  /* 0x000000ffff617224 */ /* 0x010fc800078e0a61 */
[----:B------:R-:W-:Y:S01]  /*10c0*/  IMAD R97, R6, R97, R5 ;  /* 0x0000006106617224 */ /* 0x000fe200078e0205 */
[----:B-1----:R-:W-:Y:S06]  /*10d0*/  BRA.U UP4, `(.L_x_17) ;  /* 0x0000000104287547 */ /* 0x002fec000b800000 */
[----:B------:R-:W-:Y:S01]  /*10e0*/  ISETP.NE.AND P1, PT, R96, RZ, PT ;  /* 0x000000ff6000720c */ /* 0x000fe20003f25270 */
[----:B------:R-:W-:Y:S01]  /*10f0*/  IMAD.MOV.U32 R6, RZ, RZ, 0x3 ;  /* 0x00000003ff067424 */ /* 0x000fe200078e00ff */
[C---:B------:R-:W-:Y:S02]  /*1100*/  LOP3.LUT R7, R97.reuse, 0xfffffffe, RZ, 0xc0, !PT ;  /* 0xfffffffe61077812 */ /* 0x040fe400078ec0ff */
[----:B------:R-:W-:Y:S02]  /*1110*/  ISETP.LT.U32.OR P1, PT, R97, 0x2, !P1 ;  /* 0x000000026100780c */ /* 0x000fe40004f21470 */
[----:B------:R-:W-:Y:S02]  /*1120*/  SHF.L.U32 R6, R6, R7, RZ ;  /* 0x0000000706067219 */ /* 0x000fe400000006ff */
[----:B------:R-:W-:Y:S02]  /*1130*/  SEL R9, RZ, 0x1, !P1 ;  /* 0x00000001ff097807 */ /* 0x000fe40004800000 */
[----:B------:R-:W-:-:S02]  /*1140*/  SEL R8, RZ, 0x2, !P1 ;  /* 0x00000002ff087807 */ /* 0x000fc40004800000 */
[----:B------:R-:W-:-:S03]  /*1150*/  PRMT R12, R6, 0x7610, R12 ;  /* 0x00007610060c7816 */ /* 0x000fc6000000000c */
[----:B------:R-:W-:-:S05]  /*1160*/  IMAD.IADD R8, R9, 0x1, R8 ;  /* 0x0000000109087824 */ /* 0x000fca00078e0208 */
[----:B------:R-:W-:Y:S02]  /*1170*/  PRMT R13, R8, 0x7610, R13 ;  /* 0x00007610080d7816 */ /* 0x000fe4000000000d */
.L_x_17:
[----:B------:R-:W-:Y:S05]  /*1180*/  @!P0 BRA `(.L_x_18) ;  /* 0x0000000000b88947 */ /* 0x000fea0003800000 */
[----:B------:R-:W1:Y:S01]  /*1190*/  LDC.64 R8, c[0x0][0xb18] ;  /* 0x0002c600ff087b82 */ /* 0x000e620000000a00 */
[----:B------:R-:W-:-:S07]  /*11a0*/  ISETP.NE.AND P0, PT, R14, 0x1, PT ;  /* 0x000000010e00780c */ /* 0x000fce0003f05270 */
[----:B------:R-:W2:Y:S08]  /*11b0*/  LDC R15, c[0x0][0xb0c] ;  /* 0x0002c300ff0f7b82 */ /* 0x000eb00000000800 */
[----:B------:R-:W3:Y:S08]  /*11c0*/  LDC R17, c[0x0][0x370] ;  /* 0x0000dc00ff117b82 */ /* 0x000ef00000000800 */
[----:B------:R-:W4:Y:S01]  /*11d0*/  LDC R16, c[0x0][0x374] ;  /* 0x0000dd00ff107b82 */ /* 0x000f220000000800 */
[----:B-1----:R-:W-:-:S07]  /*11e0*/  ISETP.NE.AND P1, PT, R8, 0x1, PT ;  /* 0x000000010800780c */ /* 0x002fce0003f25270 */
[----:B------:R-:W3:Y:S01]  /*11f0*/  LDC.64 R10, c[0x0][0xb10] ;  /* 0x0002c400ff0a7b82 */ /* 0x000ee20000000a00 */
[----:B--2---:R-:W-:-:S07]  /*1200*/  ISETP.NE.AND P2, PT, R15, 0x1, PT ;  /* 0x000000010f00780c */ /* 0x004fce0003f45270 */
[----:B------:R-:W1:Y:S08]  /*1210*/  LDC R3, c[0x0][0xb20] ;  /* 0x0002c800ff037b82 */ /* 0x000e700000000800 */
[----:B------:R-:W2:Y:S01]  /*1220*/  LDC.64 R6, c[0x0][0xb28] ;  /* 0x0002ca00ff067b82 */ /* 0x000ea20000000a00 */
[----:B----4-:R-:W-:-:S04]  /*1230*/  IMAD.HI.U32 R18, R16, R9, RZ ;  /* 0x0000000910127227 */ /* 0x010fc800078e00ff */
[----:B------:R-:W-:-:S04]  /*1240*/  IMAD.HI.U32 R9, R4, R9, RZ ;  /* 0x0000000904097227 */ /* 0x000fc800078e00ff */
[----:B---3--:R-:W-:-:S05]  /*1250*/  IMAD.HI.U32 R19, R17, R10, RZ ;  /* 0x0000000a11137227 */ /* 0x008fca00078e00ff */
[----:B------:R-:W-:Y:S01]  /*1260*/  @P2 SHF.R.U32.HI R17, RZ, R11, R19 ;  /* 0x0000000bff112219 */ /* 0x000fe20000011613 */
[C---:B------:R-:W-:Y:S01]  /*1270*/  IMAD.HI.U32 R19, R5.reuse, R10, RZ ;  /* 0x0000000a05137227 */ /* 0x040fe200078e00ff */
[-C--:B-1----:R-:W-:Y:S02]  /*1280*/  @P1 SHF.R.U32.HI R16, RZ, R3.reuse, R18 ;  /* 0x00000003ff101219 */ /* 0x082fe40000011612 */
[----:B------:R-:W-:Y:S02]  /*1290*/  SHF.R.U32.HI R9, RZ, R3, R9 ;  /* 0x00000003ff097219 */ /* 0x000fe40000011609 */
[----:B------:R-:W-:Y:S02]  /*12a0*/  SHF.R.U32.HI R19, RZ, R11, R19 ;  /* 0x0000000bff137219 */ /* 0x000fe40000011613 */
[----:B------:R-:W-:Y:S01]  /*12b0*/  SEL R9, R4, R9, !P1 ;  /* 0x0000000904097207 */ /* 0x000fe20004800000 */
[----:B--2---:R-:W-:Y:S01]  /*12c0*/  IMAD.HI.U32 R18, R16, R6, RZ ;  /* 0x0000000610127227 */ /* 0x004fe200078e00ff */
[----:B------:R-:W-:-:S03]  /*12d0*/  SEL R3, R5, R19, !P2 ;  /* 0x0000001305037207 */ /* 0x000fc60005000000 */
[----:B------:R-:W-:Y:S01]  /*12e0*/  IMAD.HI.U32 R10, R17, R6, RZ ;  /* 0x00000006110a7227 */ /* 0x000fe200078e00ff */
[----:B------:R-:W-:-:S04]  /*12f0*/  @P0 SHF.R.U32.HI R16, RZ, R7, R18 ;  /* 0x00000007ff100219 */ /* 0x000fc80000011612 */
[----:B------:R-:W-:Y:S01]  /*1300*/  @P0 SHF.R.U32.HI R17, RZ, R7, R10 ;  /* 0x00000007ff110219 */ /* 0x000fe2000001160a */
[----:B------:R-:W-:-:S04]  /*1310*/  IMAD R16, R16, R14, RZ ;  /* 0x0000000e10107224 */ /* 0x000fc800078e02ff */
[----:B------:R-:W-:Y:S01]  /*1320*/  IMAD R10, R17, R14, RZ ;  /* 0x0000000e110a7224 */ /* 0x000fe200078e02ff */
[----:B------:R-:W-:-:S04]  /*1330*/  ISETP.GE.AND P1, PT, R9, R16, PT ;  /* 0x000000100900720c */ /* 0x000fc80003f26270 */
[----:B------:R-:W-:Y:S01]  /*1340*/  ISETP.GE.OR P1, PT, R3, R10, P1 ;  /* 0x0000000a0300720c */ /* 0x000fe20000f26670 */
[----:B------:R-:W-:-:S05]  /*1350*/  IMAD.HI.U32 R10, R9, R6, RZ ;  /* 0x00000006090a7227 */ /* 0x000fca00078e00ff */
[----:B------:R-:W-:-:S04]  /*1360*/  SHF.R.U32.HI R10, RZ, R7, R10 ;  /* 0x00000007ff0a7219 */ /* 0x000fc8000001160a */
[----:B------:R-:W-:-:S03]  /*1370*/  SEL R10, R9, R10, !P0 ;  /* 0x0000000a090a7207 */ /* 0x000fc60004000000 */
[----:B------:R-:W-:Y:S01]  /*1380*/  @!P1 IMAD.HI.U32 R11, R3, R6, RZ ;  /* 0x00000006030b9227 */ /* 0x000fe200078e00ff */
[----:B------:R-:W-:-:S04]  /*1390*/  IADD3 R6, PT, PT, -R10, RZ, RZ ;  /* 0x000000ff0a067210 */ /* 0x000fc80007ffe1ff */
[----:B------:R-:W-:Y:S01]  /*13a0*/  @!P1 SHF.R.U32.HI R7, RZ, R7, R11 ;  /* 0x00000007ff079219 */ /* 0x000fe2000001160b */
[----:B------:R-:W-:Y:S01]  /*13b0*/  IMAD R6, R14, R6, R9 ;  /* 0x000000060e067224 */ /* 0x000fe200078e0209 */
[----:B------:R-:W-:Y:S02]  /*13c0*/  IADD3 R11, PT, PT, -R9, RZ, RZ ;  /* 0x000000ff090b7210 */ /* 0x000fe40007ffe1ff */
[----:B------:R-:W-:-:S03]  /*13d0*/  @!P1 SEL R7, R3, R7, !P0 ;  /* 0x0000000703079207 */ /* 0x000fc60004000000 */
[----:B------:R-:W-:Y:S02]  /*13e0*/  IMAD R4, R8, R11, R4 ;  /* 0x0000000b08047224 */ /* 0x000fe400078e0204 */
[--C-:B------:R-:W-:Y:S02]  /*13f0*/  @!P1 IMAD.IADD R10, R10, 0x1, -R7.reuse ;  /* 0x000000010a0a9824 */ /* 0x100fe400078e0a07 */
[----:B------:R-:W-:Y:S01]  /*1400*/  @!P1 IMAD R7, R6, R17, R7 ;  /* 0x0000001106079224 */ /* 0x000fe200078e0207 */
[----:B------:R-:W-:Y:S01]  /*1410*/  IADD3 R6, PT, PT, -R3, RZ, RZ ;  /* 0x000000ff03067210 */ /* 0x000fe20007ffe1ff */
[----:B------:R-:W-:Y:S02]  /*1420*/  @!P1 IMAD R9, R10, R14, R3 ;  /* 0x0000000e0a099224 */ /* 0x000fe400078e0203 */
[----:B------:R-:W-:Y:S02]  /*1430*/  @!P1 IMAD.MOV.U32 R3, RZ, RZ, R7 ;  /* 0x000000ffff039224 */ /* 0x000fe400078e0007 */
[----:B------:R-:W-:-:S02]  /*1440*/  IMAD R6, R15, R6, R5 ;  /* 0x000000060f067224 */ /* 0x000fc400078e0205 */
[----:B------:R-:W-:Y:S02]  /*1450*/  IMAD R4, R9, R8, R4 ;  /* 0x0000000809047224 */ /* 0x000fe400078e0204 */
[----:B------:R-:W-:Y:S02]  /*1460*/  IMAD R3, R3, R15, R6 ;  /* 0x0000000f03037224 */ /* 0x000fe400078e0206 */
.L_x_18:
[----:B------:R-:W-:Y:S05]  /*1470*/  BRA.U UP3, `(.L_x_19) ;  /* 0x0000000103407547 */ /* 0x000fea000b800000 */
[----:B------:R-:W1:Y:S08]  /*1480*/  LDC.64 R8, c[0x0][0xb10] ;  /* 0x0002c400ff087b82 */ /* 0x000e700000000a00 */
[----:B------:R-:W2:Y:S08]  /*1490*/  LDC.64 R6, c[0x0][0xb18] ;  /* 0x0002c600ff067b82 */ /* 0x000eb00000000a00 */
[----:B------:R-:W3:Y:S08]  /*14a0*/  LDC R10, c[0x0][0xb20] ;  /* 0x0002c800ff0a7b82 */ /* 0x000ef00000000800 */
[----:B------:R-:W4:Y:S01]  /*14b0*/  LDC R11, c[0x0][0xb0c] ;  /* 0x0002c300ff0b7b82 */ /* 0x000f220000000800 */
[----:B-1----:R-:W-:-:S05]  /*14c0*/  IMAD.HI.U32 R8, R3, R8, RZ ;  /* 0x0000000803087227 */ /* 0x002fca00078e00ff */
[----:B------:R-:W-:Y:S01]  /*14d0*/  SHF.R.U32.HI R8, RZ, R9, R8 ;  /* 0x00000009ff087219 */ /* 0x000fe20000011608 */
[----:B--2---:R-:W-:Y:S01]  /*14e0*/  IMAD.HI.U32 R7, R4, R7, RZ ;  /* 0x0000000704077227 */ /* 0x004fe200078e00ff */
[----:B------:R-:W-:-:S04]  /*14f0*/  ISETP.NE.AND P0, PT, R6, 0x1, PT ;  /* 0x000000010600780c */ /* 0x000fc80003f05270 */
[----:B---3--:R-:W-:-:S04]  /*1500*/  SHF.R.U32.HI R7, RZ, R10, R7 ;  /* 0x0000000aff077219 */ /* 0x008fc80000011607 */
[----:B------:R-:W-:Y:S02]  /*1510*/  SEL R7, R4, R7, !P0 ;  /* 0x0000000704077207 */ /* 0x000fe40004000000 */
[----:B----4-:R-:W-:-:S04]  /*1520*/  ISETP.NE.AND P1, PT, R11, 0x1, PT ;  /* 0x000000010b00780c */ /* 0x010fc80003f25270 */
[----:B------:R-:W-:-:S05]  /*1530*/  SEL R9, R3, R8, !P1 ;  /* 0x0000000803097207 */ /* 0x000fca0004800000 */
[----:B------:R-:W-:Y:S02]  /*1540*/  IMAD.IADD R8, R7, 0x1, -R9 ;  /* 0x0000000107087824 */ /* 0x000fe400078e0a09 */
[----:B------:R-:W-:Y:S02]  /*1550*/  IMAD.IADD R7, R9, 0x1, -R7 ;  /* 0x0000000109077824 */ /* 0x000fe400078e0a07 */
[----:B------:R-:W-:Y:S02]  /*1560*/  IMAD R3, R8, R11, R3 ;  /* 0x0000000b08037224 */ /* 0x000fe400078e0203 */
[----:B------:R-:W-:Y:S02]  /*1570*/  IMAD R4, R7, R6, R4 ;  /* 0x0000000607047224 */ /* 0x000fe400078e0204 */
.L_x_19:
[----:B------:R-:W-:Y:S05]  /*1580*/  BRA.U !UP1, `(.L_x_20) ;  /* 0x00000001090c7547 */ /* 0x000fea000b800000 */
[----:B------:R-:W-:Y:S01]  /*1590*/  UCGABAR_WAIT ;  /* 0x0000000000007dc7 */ /* 0x000fe20008000000 */
[----:B------:R-:W-:Y:S01]  /*15a0*/  CCTL.IVALL ;  /* 0x00000000ff00798f */ /* 0x000fe20002000000 */
[----:B------:R-:W-:Y:S05]  /*15b0*/  BRA `(.L_x_21) ;  /* 0x0000000000047947 */ /* 0x000fea0003800000 */
.L_x_20:
[----:B------:R-:W-:Y:S06]  /*15c0*/  BAR.SYNC.DEFER_BLOCKING 0x0 ;  /* 0x0000000000007b1d */ /* 0x000fec0000010000 */
.L_x_21:
[----:B------:R-:W-:Y:S05]  /*15d0*/  BRA.U UP2, `(.L_x_22) ;  /* 0x0000001502407547 */ /* 0x000fea000b800000 */
[----:B------:R-:W1:Y:S01]  /*15e0*/  LDCU UR15, c[0x0][0x38c] ;  /* 0x00007180ff0f77ac */ /* 0x000e620008000800 */
[----:B------:R-:W2:Y:S01]  /*15f0*/  LDC R8, c[0x0][0x370] ;  /* 0x0000dc00ff087b82 */ /* 0x000ea20000000800 */
[C---:B------:R-:W-:Y:S02]  /*1600*/  IMAD.SHL.U32 R17, R5.reuse, 0x40, RZ ;  /* 0x0000004005117824 */ /* 0x040fe400078e00ff */
[----:B------:R-:W-:Y:S01]  /*1610*/  HFMA2 R15, -RZ, RZ, 0, 5.9604644775390625e-08 ;  /* 0x00000001ff0f7431 */ /* 0x000fe200000001ff */
[----:B------:R-:W-:Y:S01]  /*1620*/  UISETP.NE.AND UP1, UPT, UR10, URZ, UPT ;  /* 0x000000ff0a00728c */ /* 0x000fe2000bf25270 */
[----:B------:R-:W-:Y:S01]  /*1630*/  ISETP.NE.AND P4, PT, R2, RZ, P5 ;  /* 0x000000ff0200720c */ /* 0x000fe20002f85270 */
[----:B------:R-:W-:Y:S01]  /*1640*/  IMAD.SHL.U32 R16, R5, 0x80, RZ ;  /* 0x0000008005107824 */ /* 0x000fe200078e00ff */
[----:B------:R-:W-:Y:S01]  /*1650*/  CS2R R12, SRZ ;  /* 0x00000000000c7805 */ /* 0x000fe2000001ff00 */
[----:B------:R-:W-:Y:S01]  /*1660*/  IMAD.MOV.U32 R14, RZ, RZ, RZ ;  /* 0x000000ffff0e7224 */ /* 0x000fe200078e00ff */
[----:B------:R-:W3:Y:S01]  /*1670*/  LDC R0, c[0x0][0x374] ;  /* 0x0000dd00ff007b82 */ /* 0x000ee20000000800 */
[----:B------:R-:W-:Y:S01]  /*1680*/  MOV R11, 0x1 ;  /* 0x00000001000b7802 */ /* 0x000fe20000000f00 */
[----:B------:R-:W4:Y:S01]  /*1690*/  LDCU.64 UR24, c[0x0][0x348] ;  /* 0x00006900ff1877ac */ /* 0x000f220008000a00 */
[----:B------:R-:W-:Y:S01]  /*16a0*/  LOP3.LUT R17, R17, 0x40, RZ, 0xc0, !PT ;  /* 0x0000004011117812 */ /* 0x000fe200078ec0ff */
[----:B------:R-:W-:Y:S01]  /*16b0*/  USEL UR7, UR7, 0x2, UP1 ;  /* 0x0000000207077887 */ /* 0x000fe20008800000 */
[----:B------:R-:W-:Y:S01]  /*16c0*/  UMOV UR13, URZ ;  /* 0x000000ff000d7c82 */ /* 0x000fe20008000000 */
[----:B-1----:R-:W-:-:S04]  /*16d0*/  UIADD3 UR4, UPT, UPT, UR15, 0x3f, URZ ;  /* 0x0000003f0f047890 */ /* 0x002fc8000fffe0ff */
[----:B------:R-:W-:-:S04]  /*16e0*/  USHF.R.S32.HI UR22, URZ, 0x1f, UR4 ;  /* 0x0000001fff167899 */ /* 0x000fc80008011404 */
[----:B------:R-:W-:Y:S02]  /*16f0*/  ULEA.HI UR22, UR22, UR4, URZ, 0x6 ;  /* 0x0000000416167291 */ /* 0x000fe4000f8f30ff */
[----:B------:R-:W-:Y:S02]  /*1700*/  UIADD3 UR4, UPT, UPT, UR15, -0x1, URZ ;  /* 0xffffffff0f047890 */ /* 0x000fe4000fffe0ff */
[----:B------:R-:W-:Y:S02]  /*1710*/  USHF.R.S32.HI UR22, URZ, 0x6, UR22 ;  /* 0x00000006ff167899 */ /* 0x000fe40008011416 */
[----:B------:R-:W-:Y:S02]  /*1720*/  UISETP.GE.U32.AND UP2, UPT, UR4, -0x7f, UPT ;  /* 0xffffff810400788c */ /* 0x000fe4000bf46070 */
[----:B------:R-:W-:Y:S02]  /*1730*/  UISETP.LT.U32.AND UP0, UPT, UR22, 0x8, UPT ;  /* 0x000000081600788c */ /* 0x000fe4000bf01070 */
[----:B------:R-:W-:-:S02]  /*1740*/  UIADD3 UR15, UPT, UPT, UR15, 0x7e, URZ ;  /* 0x0000007e0f0f7890 */ /* 0x000fc4000fffe0ff */
[----:B------:R-:W-:-:S04]  /*1750*/  USEL UR21, UR22, 0x8, UP0 ;  /* 0x0000000816157887 */ /* 0x000fc80008000000 */
[----:B------:R-:W-:Y:S02]  /*1760*/  UIADD3 UR6, UPT, UPT, UR21, -0x1, URZ ;  /* 0xffffffff15067890 */ /* 0x000fe4000fffe0ff */
[----:B------:R-:W-:Y:S02]  /*1770*/  @UP2 UIADD3 UR6, UPT, UPT, UR21, URZ, URZ ;  /* 0x000000ff15062290 */ /* 0x000fe4000fffe0ff */
[----:B------:R-:W-:Y:S02]  /*1780*/  UIADD3 UR14, UPT, UPT, UR22, -UR21, URZ ;  /* 0x80000015160e7290 */ /* 0x000fe4000fffe0ff */
[----:B------:R-:W-:Y:S02]  /*1790*/  UIADD3 UR5, UPT, UPT, UR6, 0x1, URZ ;  /* 0x0000000106057890 */ /* 0x000fe4000fffe0ff */
[----:B--2-4-:R-:W-:-:S12]  /*17a0*/  UIADD3 UR6, UPT, UPT, -UR6, URZ, URZ ;  /* 0x000000ff06067290 */ /* 0x014fd8000fffe1ff */
.L_x_42:
[----:B------:R-:W-:Y:S01]  /*17b0*/  UISETP.NE.AND UP0, UPT, UR37, URZ, UPT ;  /* 0x000000ff2500728c */ /* 0x000fe2000bf05270 */
[----:B------:R-:W1:Y:S08]  /*17c0*/  S2UR UR37, SR_CgaCtaId ;  /* 0x00000000002579c3 */ /* 0x000e700000008800 */
[----:B------:R-:W-:Y:S05]  /*17d0*/  BRA.U UP0, `(.L_x_23) ;  /* 0x0000000100347547 */ /* 0x000fea000b800000 */
[----:B------:R-:W2:Y:S01]  /*17e0*/  S2R R2, SR_CgaCtaId ;  /* 0x0000000000027919 */ /* 0x000ea20000008800 */
[----:B------:R-:W-:-:S04]  /*17f0*/  MOV R5, 0x400 ;  /* 0x0000040000057802 */ /* 0x000fc80000000f00 */
[----:B--2---:R-:W-:Y:S02]  /*1800*/  LEA R2, R2, R5, 0x18 ;  /* 0x0000000502027211 */ /* 0x004fe400078ec0ff */
[----:B------:R-:W-:-:S03]  /*1810*/  SHF.L.U32 R5, R11, 0x1f, RZ ;  /* 0x0000001f0b057819 */ /* 0x000fc600000006ff */
[----:B------:R-:W-:-:S04]  /*1820*/  IMAD R2, R12, 0x8, R2 ;  /* 0x000000080c027824 */ /* 0x000fc800078e0202 */
[----:B------:R-:W2:Y:S02]  /*1830*/  SYNCS.PHASECHK.TRANS64.TRYWAIT P0, [R2+URZ+0x140], R5 ;  /* 0x00014005020075a7 */ /* 0x000ea400080011ff */
[----:B--2---:R-:W-:Y:S05]  /*1840*/  @!P0 BRA `(.L_x_24) ;  /* 0x00000080003c8947 */ /* 0x004fea0003800000 */
.L_x_155:
[----:B------:R-:W-:Y:S01]  /*1850*/  VIADD R12, R12, 0x1 ;  /* 0x000000010c0c7836 */ /* 0x000fe20000000000 */
[----:B------:R2:W-:Y:S04]  /*1860*/  SYNCS.ARRIVE.TRANS64.A1T0 RZ, [R2+URZ+0x130], RZ ;  /* 0x000130ff02ff79a7 */ /* 0x0005e800081000ff */
[----:B------:R-:W-:-:S04]  /*1870*/  ISETP.NE.AND P0, PT, R12, 0x2, PT ;  /* 0x000000020c00780c */ /* 0x000fc80003f05270 */
[----:B------:R-:W-:Y:S02]  /*1880*/  SEL R12, R12, RZ, P0 ;  /* 0x000000ff0c0c7207 */ /* 0x000fe40000000000 */
[----:B--2---:R-:W-:-:S04]  /*1890*/  SEL R2, RZ, 0x1, P0 ;  /* 0x00000001ff027807 */ /* 0x004fc80000000000 */
[----:B------:R-:W-:-:S07]  /*18a0*/  LOP3.LUT R11, R11, R2, RZ, 0x3c, !PT ;  /* 0x000000020b0b7212 */ /* 0x000fce00078e3cff */
.L_x_23:
[----:B------:R-:W-:Y:S01]  /*18b0*/  UMOV UR4, 0x400 ;  /* 0x0000040000047882 */ /* 0x000fe20000000000 */
[----:B------:R-:W-:Y:S01]  /*18c0*/  SHF.L.U32 R2, R15, 0x1f, RZ ;  /* 0x0000001f0f027819 */ /* 0x000fe200000006ff */
[----:B-1----:R-:W-:Y:S01]  /*18d0*/  ULEA UR4, UR37, UR4, 0x18 ;  /* 0x0000000425047291 */ /* 0x002fe2000f8ec0ff */
[----:B------:R-:W-:Y:S01]  /*18e0*/  R2UR UR43, R16 ;  /* 0x00000000102b72ca */ /* 0x000fe200000e0000 */
[----:B------:R-:W-:Y:S01]  /*18f0*/  UISETP.GE.U32.AND UP0, UPT, UR15, 0x7f, UPT ;  /* 0x0000007f0f00788c */ /* 0x000fe2000bf06070 */
[----:B------:R-:W-:Y:S01]  /*1900*/  R2UR UR11, R17 ;  /* 0x00000000110b72ca */ /* 0x000fe200000e0000 */
[----:B------:R-:W-:Y:S01]  /*1910*/  ULEA UR8, UR13, UR4, 0x3 ;  /* 0x000000040d087291 */ /* 0x000fe2000f8e18ff */
[----:B------:R-:W-:-:S08]  /*1920*/  UMOV UR23, URZ ;  /* 0x000000ff00177c82 */ /* 0x000fd00008000000 */
[----:B------:R1:W2:Y:S01]  /*1930*/  SYNCS.PHASECHK.TRANS64.TRYWAIT P0, [UR8+0x40], R2 ;  /* 0x00004002ff0075a7 */ /* 0x0002a20008001108 */
[----:B------:R-:W-:-:S13]  /*1940*/  R2UR UR8, R4 ;  /* 0x00000000040872ca */ /* 0x000fda00000e0000 */
[----:B------:R-:W-:Y:S01]  /*1950*/  ULEA UR11, UR8, UR11, 0x7 ;  /* 0x0000000b080b7291 */ /* 0x000fe2000f8e38ff */
[----:B-1----:R-:W-:-:S05]  /*1960*/  LEA.HI R2, R3, R3, RZ, 0x1 ;  /* 0x0000000303027211 */ /* 0x002fca00078f08ff */
[----:B------:R-:W-:-:S05]  /*1970*/  IMAD.SHL.U32 R2, R2, 0x80, RZ ;  /* 0x0000008002027824 */ /* 0x000fca00078e00ff */
[----:B------:R-:W-:-:S04]  /*1980*/  LOP3.LUT R2, R2, 0xffffff00, RZ, 0xc0, !PT ;  /* 0xffffff0002027812 */ /* 0x000fc800078ec0ff */
[----:B------:R-:W-:-:S13]  /*1990*/  R2UR UR9, R2 ;  /* 0x00000000020972ca */ /* 0x000fda00000e0000 */
[----:B------:R-:W-:Y:S01]  /*19a0*/  ULOP3.LUT UR43, UR9, 0x80, UR43, 0xf8, !UPT ;  /* 0x00000080092b7892 */ /* 0x000fe2000f8ef82b */
[----:B------:R-:W-:Y:S11]  /*19b0*/  BRA.U !UP0, `(.L_x_25) ;  /* 0x0000000108c07547 */ /* 0x000ff6000b800000 */
[----:B------:R-:W-:Y:S01]  /*19c0*/  UMOV UR16, UR6 ;  /* 0x0000000600107c82 */ /* 0x000fe20008000000 */
[----:B------:R-:W-:Y:S01]  /*19d0*/  UMOV UR17, UR13 ;  /* 0x0000000d00117c82 */ /* 0x000fe20008000000 */
[----:B------:R-:W-:-:S05]  /*19e0*/  UMOV UR42, URZ ;  /* 0x000000ff002a7c82 */ /* 0x000fca0008000000 */
.L_x_31:
[----:B------:R-:W-:Y:S01]  /*19f0*/  ULEA UR41, UR17, UR4, 0x3 ;  /* 0x0000000411297291 */ /* 0x000fe2000f8e18ff */
[----:B------:R-:W-:Y:S01]  /*1a00*/  @P5 MOV R3, 0xc000 ;  /* 0x0000c00000035802 */ /* 0x000fe20000000f00 */
[----:B-12-4-:R-:W-:Y:S10]  /*1a10*/  @P0 BRA `(.L_x_26) ;  /* 0x00000000000c0947 */ /* 0x016ff40003800000 */
[----:B------:R-:W-:-:S04]  /*1a20*/  SHF.L.U32 R4, R15, 0x1f, RZ ;  /* 0x0000001f0f047819 */ /* 0x000fc800000006ff */
[----:B------:R-:W1:Y:S02]  /*1a30*/  SYNCS.PHASECHK.TRANS64.TRYWAIT P0, [UR41+0x40], R4 ;  /* 0x00004004ff0075a7 */ /* 0x000e640008001129 */
[----:B-1----:R-:W-:Y:S05]  /*1a40*/  @!P0 BRA `(.L_x_27) ;  /* 0x0000007c00d08947 */ /* 0x002fea0003800000 */
.L_x_26:
[----:B------:R2:W-:Y:S01]  /*1a50*/  @P5 SYNCS.ARRIVE.TRANS64 RZ, [UR41], R3 ;  /* 0x00000003ffff59a7 */ /* 0x0005e20008000029 */
[----:B------:R-:W-:Y:S02]  /*1a60*/  ULOP3.LUT UR8, UR7, 0x2, URZ, 0xfc, !UPT ;  /* 0x0000000207087892 */ /* 0x000fe4000f8efcff */
[----:B------:R-:W-:Y:S02]  /*1a70*/  UIADD3 UR16, UPT, UPT, UR16, 0x1, URZ ;  /* 0x0000000110107890 */ /* 0x000fe4000fffe0ff */
[----:B------:R-:W-:Y:S02]  /*1a80*/  UISETP.NE.AND UP0, UPT, UR8, 0x2, UPT ;  /* 0x000000020800788c */ /* 0x000fe4000bf05270 */
[----:B------:R-:W-:-:S07]  /*1a90*/  UISETP.NE.AND UP2, UPT, UR16, 0x1, UPT ;  /* 0x000000011000788c */ /* 0x000fce000bf45270 */
[----:B------:R-:W-:Y:S05]  /*1aa0*/  BRA.U UP0, `(.L_x_28) ;  /* 0x0000000100047547 */ /* 0x000fea000b800000 */
[----:B------:R-:W-:Y:S05]  /*1ab0*/  BPT.TRAP 0x1 ;  /* 0x000000040000795c */ /* 0x000fea0000300000 */
.L_x_28:
[----:B------:R-:W-:Y:S04]  /*1ac0*/  BSSY.RECONVERGENT B0, `(.L_x_29) ;  /* 0x0000003000007945 */ /* 0x000fe80003800200 */
[----:B------:R-:W-:Y:S05]  /*1ad0*/  @!P4 BRA `(.L_x_30) ;  /* 0x000000000004c947 */ /* 0x000fea0003800000 */
[----:B------:R-:W-:Y:S05]  /*1ae0*/  BPT.TRAP 0x1 ;  /* 0x000000040000795c */ /* 0x000fea0000300000 */
.L_x_30:
[----:B------:R-:W-:Y:S05]  /*1af0*/  BSYNC.RECONVERGENT B0 ;  /* 0x0000000000007941 */ /* 0x000fea0003800200 */
.L_x_29:
[----:B------:R-:W-:Y:S02]  /*1b00*/  UIADD3 UR13, UPT, UPT, UR17, 0x1, URZ ;  /* 0x00000001110d7890 */ /* 0x000fe4000fffe0ff */
[----:B------:R-:W-:Y:S02]  /*1b10*/  ULEA UR40, UR17, UR4, 0xe ;  /* 0x0000000411287291 */ /* 0x000fe4000f8e70ff */
[----:B------:R-:W-:Y:S02]  /*1b20*/  UISETP.NE.AND UP0, UPT, UR13, 0x8, UPT ;  /* 0x000000080d00788c */ /* 0x000fe4000bf05270 */
[----:B------:R-:W-:Y:S02]  /*1b30*/  UIADD3 UR28, UP1, UPT, UR24, 0x80, URZ ;  /* 0x00000080181c7890 */ /* 0x000fe4000ff3e0ff */
[----:B------:R-:W-:Y:S02]  /*1b40*/  USEL UR9, URZ, 0x1, UP0 ;  /* 0x00000001ff097887 */ /* 0x000fe40008000000 */
[----:B------:R-:W-:-:S02]  /*1b50*/  USEL UR13, UR13, URZ, UP0 ;  /* 0x000000ff0d0d7287 */ /* 0x000fc40008000000 */
[----:B------:R-:W-:Y:S02]  /*1b60*/  UIADD3 UR26, UP0, UPT, UR24, 0x180, URZ ;  /* 0x00000180181a7890 */ /* 0x000fe4000ff1e0ff */
[----:B------:R-:W-:Y:S01]  /*1b70*/  ULEA UR8, UR13, UR4, 0x3 ;  /* 0x000000040d087291 */ /* 0x000fe2000f8e18ff */
[----:B------:R-:W-:Y:S01]  /*1b80*/  LOP3.LUT R15, R15, UR9, RZ, 0x3c, !PT ;  /* 0x000000090f0f7c12 */ /* 0x000fe2000f8e3cff */
[----:B------:R-:W-:Y:S02]  /*1b90*/  ULOP3.LUT UR41, UR41, 0xfefffff8, URZ, 0xc0, !UPT ;  /* 0xfefffff829297892 */ /* 0x000fe4000f8ec0ff */
[----:B------:R-:W-:Y:S01]  /*1ba0*/  UIADD3.X UR29, UPT, UPT, URZ, UR25, URZ, UP1, !UPT ;  /* 0x00000019ff1d7290 */ /* 0x000fe20008ffe4ff */
[----:B-1----:R-:W-:Y:S01]  /*1bb0*/  SHF.L.U32 R2, R15, 0x1f, RZ ;  /* 0x0000001f0f027819 */ /* 0x002fe200000006ff */
[----:B------:R-:W-:Y:S02]  /*1bc0*/  UIADD3 UR40, UPT, UPT, UR40, 0x8400, URZ ;  /* 0x0000840028287890 */ /* 0x000fe4000fffe0ff */
[----:B------:R-:W-:Y:S01]  /*1bd0*/  UIADD3.X UR27, UPT, UPT, URZ, UR25, URZ, UP0, !UPT ;  /* 0x00000019ff1b7290 */ /* 0x000fe200087fe4ff */
[----:B------:R1:W4:Y:S01]  /*1be0*/  SYNCS.PHASECHK.TRANS64.TRYWAIT P0, [UR8+0x40], R2 ;  /* 0x00004002ff0075a7 */ /* 0x0003220008001108 */
[----:B------:R-:W-:Y:S01]  /*1bf0*/  ULEA UR8, UR17, UR4, 0xd ;  /* 0x0000000411087291 */ /* 0x000fe2000f8e68ff */
[----:B------:R-:W-:Y:S01]  /*1c00*/  UMOV UR18, 0x0 ;  /* 0x0000000000127882 */ /* 0x000fe20000000000 */
[----:B------:R-:W-:-:S02]  /*1c10*/  UMOV UR19, 0x10000000 ;  /* 0x1000000000137882 */ /* 0x000fc40000000000 */
[----:B------:R-:W-:Y:S01]  /*1c20*/  UIADD3 UR8, UPT, UPT, UR8, 0x28400, URZ ;  /* 0x0002840008087890 */ /* 0x000fe2000fffe0ff */
[----:B------:R2:W-:Y:S01]  /*1c30*/  UTMALDG.3D.2CTA [UR40], [UR28], desc[UR18] ;  /* 0x000012281c0075b4 */ /* 0x0005e20008211000 */
[----:B------:R-:W-:Y:S01]  /*1c40*/  UMOV UR10, UR42 ;  /* 0x0000002a000a7c82 */ /* 0x000fe20008000000 */
[----:B------:R-:W-:Y:S01]  /*1c50*/  UMOV UR12, UR44 ;  /* 0x0000002c000c7c82 */ /* 0x000fe20008000000 */
[----:B------:R-:W-:Y:S01]  /*1c60*/  UMOV UR9, UR41 ;  /* 0x0000002900097c82 */ /* 0x000fe20008000000 */
[----:B------:R-:W-:Y:S01]  /*1c70*/  UMOV UR23, UR5 ;  /* 0x0000000500177c82 */ /* 0x000fe20008000000 */
[----:B------:R-:W-:-:S03]  /*1c80*/  UMOV UR17, UR13 ;  /* 0x0000000d00117c82 */ /* 0x000fc60008000000 */
[----:B------:R1:W-:Y:S01]  /*1c90*/  UTMALDG.3D.2CTA [UR8], [UR26], desc[UR18] ;  /* 0x000012081a0075b4 */ /* 0x0003e20008211000 */
[----:B--2---:R-:W-:Y:S01]  /*1ca0*/  UIADD3 UR42, UPT, UPT, UR42, 0x40, URZ ;  /* 0x000000402a2a7890 */ /* 0x004fe2000fffe0ff */
[----:B------:R-:W-:Y:S11]  /*1cb0*/  BRA.U UP2, `(.L_x_31) ;  /* 0xfffffffd024c7547 */ /* 0x000ff6000b83ffff */
.L_x_25:
[----:B--2-4-:R-:W-:Y:S01]  /*1cc0*/  PLOP3.LUT P0, PT, PT, PT, UP5, 0x80, 0x8 ;  /* 0x000000000008781c */ /* 0x014fe20003f0f058 */
[----:B-1----:R-:W-:Y:S01]  /*1cd0*/  ULEA UR8, UR13, UR4, 0x3 ;  /* 0x000000040d087291 */ /* 0x002fe2000f8e18ff */
[----:B------:R-:W-:Y:S01]  /*1ce0*/  SHF.L.U32 R2, R15, 0x1f, RZ ;  /* 0x0000001f0f027819 */ /* 0x000fe200000006ff */
[----:B------:R-:W-:-:S10]  /*1cf0*/  UISETP.GT.AND UP0, UPT, UR22, UR21, UPT ;  /* 0x000000151600728c */ /* 0x000fd4000bf04270 */
[----:B------:R-:W-:Y:S01]  /*1d00*/  @!P0 SYNCS.ARRIVE.TRANS64.A1T0 RZ, [UR4+0xc8], RZ ;  /* 0x0000c8ffffff89a7 */ /* 0x000fe20008100004 */
[----:B------:R1:W2:Y:S01]  /*1d10*/  SYNCS.PHASECHK.TRANS64.TRYWAIT P0, [UR8+0x40], R2 ;  /* 0x00004002ff0075a7 */ /* 0x0002a20008001108 */
[----:B------:R-:W-:Y:S05]  /*1d20*/  BRA.U !UP0, `(.L_x_32) ;  /* 0x0000000108c07547 */ /* 0x000fea000b800000 */
[----:B------:R-:W-:Y:S01]  /*1d30*/  UIADD3 UR26, UPT, UPT, UR14, UR23, URZ ;  /* 0x000000170e1a7290 */ /* 0x000fe2000fffe0ff */
[----:B------:R-:W-:-:S11]  /*1d40*/  UMOV UR27, UR13 ;  /* 0x0000000d001b7c82 */ /* 0x000fd60008000000 */
.L_x_38:
[----:B------:R-:W-:Y:S01]  /*1d50*/  ULEA UR17, UR27, UR4, 0x3 ;  /* 0x000000041b117291 */ /* 0x000fe2000f8e18ff */
[----:B--2---:R-:W-:Y:S01]  /*1d60*/  @P5 MOV R3, 0xc000 ;  /* 0x0000c00000035802 */ /* 0x004fe20000000f00 */
[----:B-12---:R-:W-:Y:S10]  /*1d70*/  @P0 BRA `(.L_x_33) ;  /* 0x00000000000c0947 */ /* 0x006ff40003800000 */
[----:B------:R-:W-:-:S04]  /*1d80*/  SHF.L.U32 R4, R15, 0x1f, RZ ;  /* 0x0000001f0f047819 */ /* 0x000fc800000006ff */
[----:B------:R-:W2:Y:S02]  /*1d90*/  SYNCS.PHASECHK.TRANS64.TRYWAIT P0, [UR17+0x40], R4 ;  /* 0x00004004ff0075a7 */ /* 0x000ea40008001111 */
[----:B--2---:R-:W-:Y:S05]  /*1da0*/  @!P0 BRA `(.L_x_34) ;  /* 0x0000007c00108947 */ /* 0x004fea0003800000 */
.L_x_33:
[----:B------:R2:W-:Y:S01]  /*1db0*/  @P5 SYNCS.ARRIVE.TRANS64 RZ, [UR17], R3 ;  /* 0x00000003ffff59a7 */ /* 0x0005e20008000011 */
[----:B------:R-:W-:-:S04]  /*1dc0*/  ULOP3.LUT UR8, UR7, 0x2, URZ, 0xfc, !UPT ;  /* 0x0000000207087892 */ /* 0x000fc8000f8efcff */
[----:B------:R-:W-:-:S09]  /*1dd0*/  UISETP.NE.AND UP0, UPT, UR8, 0x2, UPT ;  /* 0x000000020800788c */ /* 0x000fd2000bf05270 */
[----:B------:R-:W-:Y:S05]  /*1de0*/  BRA.U UP0, `(.L_x_35) ;  /* 0x0000000100047547 */ /* 0x000fea000b800000 */
[----:B------:R-:W-:Y:S05]  /*1df0*/  BPT.TRAP 0x1 ;  /* 0x000000040000795c */ /* 0x000fea0000300000 */
.L_x_35:
[----:B------:R-:W-:Y:S04]  /*1e00*/  BSSY.RECONVERGENT B0, `(.L_x_36) ;  /* 0x0000003000007945 */ /* 0x000fe80003800200 */
[----:B------:R-:W-:Y:S05]  /*1e10*/  @!P4 BRA `(.L_x_37) ;  /* 0x000000000004c947 */ /* 0x000fea0003800000 */
[----:B------:R-:W-:Y:S05]  /*1e20*/  BPT.TRAP 0x1 ;  /* 0x000000040000795c */ /* 0x000fea0000300000 */
.L_x_37:
[----:B------:R-:W-:Y:S05]  /*1e30*/  BSYNC.RECONVERGENT B0 ;  /* 0x0000000000007941 */ /* 0x000fea0003800200 */
.L_x_36:
        /* <DEDUP_REMOVED lines=9> */
[----:B------:R-:W-:Y:S02]  /*1ed0*/  USHF.L.U32 UR18, UR23, 0x6, URZ ;  /* 0x0000000617127899 */ /* 0x000fe400080006ff */
[----:B------:R-:W-:Y:S01]  /*1ee0*/  ULOP3.LUT UR17, UR17, 0xfefffff8, URZ, 0xc0, !UPT ;  /* 0xfefffff811117892 */ /* 0x000fe2000f8ec0ff */
[----:B-1----:R-:W-:Y:S01]  /*1ef0*/  SHF.L.U32 R2, R15, 0x1f, RZ ;  /* 0x0000001f0f027819 */ /* 0x002fe200000006ff */
[----:B------:R-:W-:Y:S02]  /*1f00*/  UIADD3 UR16, UPT, UPT, UR16, 0x8400, URZ ;  /* 0x0000840010107890 */ /* 0x000fe4000fffe0ff */
[----:B------:R-:W-:Y:S01]  /*1f10*/  UIADD3.X UR33, UPT, UPT, URZ, UR25, URZ, UP1, !UPT ;  /* 0x00000019ff217290 */ /* 0x000fe20008ffe4ff */
[----:B------:R4:W1:Y:S01]  /*1f20*/  SYNCS.PHASECHK.TRANS64.TRYWAIT P0, [UR8+0x40], R2 ;  /* 0x00004002ff0075a7 */ /* 0x0008620008001108 */
[----:B------:R-:W-:-:S02]  /*1f30*/  ULEA UR8, UR27, UR4, 0xd ;  /* 0x000000041b087291 */ /* 0x000fc4000f8e68ff */
[----:B------:R-:W-:Y:S02]  /*1f40*/  UIADD3.X UR31, UPT, UPT, URZ, UR25, URZ, UP0, !UPT ;  /* 0x00000019ff1f7290 */ /* 0x000fe400087fe4ff */
[----:B------:R-:W-:Y:S01]  /*1f50*/  UIADD3 UR8, UPT, UPT, UR8, 0x28400, URZ ;  /* 0x0002840008087890 */ /* 0x000fe2000fffe0ff */
[----:B------:R-:W-:Y:S01]  /*1f60*/  UMOV UR28, 0x0 ;  /* 0x00000000001c7882 */ /* 0x000fe20000000000 */
[----:B------:R-:W-:Y:S01]  /*1f70*/  UMOV UR29, 0x10000000 ;  /* 0x10000000001d7882 */ /* 0x000fe20000000000 */
[----:B------:R-:W-:Y:S01]  /*1f80*/  UMOV UR19, UR43 ;  /* 0x0000002b00137c82 */ /* 0x000fe20008000000 */
[----:B------:R-:W-:Y:S01]  /*1f90*/  UMOV UR20, UR44 ;  /* 0x0000002c00147c82 */ /* 0x000fe20008000000 */
[----:B------:R-:W-:Y:S01]  /*1fa0*/  UMOV UR12, UR44 ;  /* 0x0000002c000c7c82 */ /* 0x000fe20008000000 */
[----:B------:R-:W-:Y:S01]  /*1fb0*/  UMOV UR9, UR17 ;  /* 0x0000001100097c82 */ /* 0x000fe20008000000 */
[----:B------:R-:W-:Y:S01]  /*1fc0*/  UMOV UR10, UR18 ;  /* 0x00000012000a7c82 */ /* 0x000fe20008000000 */
[----:B------:R4:W-:Y:S01]  /*1fd0*/  UTMALDG.3D.2CTA [UR16], [UR32], desc[UR28] ;  /* 0x00001c10200075b4 */ /* 0x0009e20008211000 */
[----:B------:R-:W-:Y:S01]  /*1fe0*/  UIADD3 UR23, UPT, UPT, UR23, 0x1, URZ ;  /* 0x0000000117177890 */ /* 0x000fe2000fffe0ff */
[----:B------:R-:W-:-:S03]  /*1ff0*/  UMOV UR27, UR13 ;  /* 0x0000000d001b7c82 */ /* 0x000fc60008000000 */
[----:B------:R-:W-:Y:S01]  /*2000*/  UISETP.NE.AND UP0, UPT, UR23, UR26, UPT ;  /* 0x0000001a1700728c */ /* 0x000fe2000bf05270 */
[----:B------:R4:W-:Y:S08]  /*2010*/  UTMALDG.3D.2CTA [UR8], [UR30], desc[UR28] ;  /* 0x00001c081e0075b4 */ /* 0x0009f00008211000 */
[----:B----4-:R-:W-:Y:S05]  /*2020*/  BRA.U UP0, `(.L_x_38) ;  /* 0xfffffffd00487547 */ /* 0x010fea000b83ffff */
.L_x_32:
[C---:B-1----:R-:W-:Y:S01]  /*2030*/  LEA R2, R14.reuse, UR4, 0x3 ;  /* 0x000000040e027c11 */ /* 0x042fe2000f8e18ff */
[----:B------:R-:W-:Y:S01]  /*2040*/  NOP ;  /* 0x0000000000007918 */ /* 0x000fe20000000000 */
[----:B--2---:R-:W-:Y:S02]  /*2050*/  SHF.L.U32 R3, R13, 0x1f, RZ ;  /* 0x0000001f0d037819 */ /* 0x004fe400000006ff */
[----:B------:R-:W-:Y:S02]  /*2060*/  LEA R4, R14, UR4, 0x4 ;  /* 0x000000040e047c11 */ /* 0x000fe4000f8e20ff */
[----:B------:R-:W1:Y:S02]  /*2070*/  SYNCS.PHASECHK.TRANS64.TRYWAIT P0, [R2+URZ+0xd0], R3 ;  /* 0x0000d003020075a7 */ /* 0x000e6400080011ff */
[----:B-1----:R-:W-:Y:S05]  /*2080*/  @!P0 BRA `(.L_x_39) ;  /* 0x0000007800708947 */ /* 0x002fea0003800000 */
.L_x_158:
[----:B------:R-:W2:Y:S01]  /*2090*/  LDS.128 R4, [R4+0x160] ;  /* 0x0001600004047984 */ /* 0x000ea20000000c00 */
[----:B------:R-:W-:Y:S01]  /*20a0*/  ISETP.GE.AND P0, PT, R40, 0x1, PT ;  /* 0x000000012800780c */ /* 0x000fe20003f06270 */
[----:B-1----:R-:W-:Y:S01]  /*20b0*/  VIADD R2, R2, 0xe0 ;  /* 0x000000e002027836 */ /* 0x002fe20000000000 */
[----:B------:R-:W-:Y:S01]  /*20c0*/  @!PT LDS RZ, [RZ] ;  /* 0x00000000fffff984 */ /* 0x000fe20000000800 */
[----:B------:R-:W-:Y:S01]  /*20d0*/  @!PT LDS RZ, [RZ] ;  /* 0x00000000fffff984 */ /* 0x000fe20000000800 */
[----:B------:R-:W-:Y:S01]  /*20e0*/  @!PT LDS RZ, [RZ] ;  /* 0x00000000fffff984 */ /* 0x000fe20000000800 */
[----:B------:R-:W-:Y:S01]  /*20f0*/  @!PT LDS RZ, [RZ] ;  /* 0x00000000fffff984 */ /* 0x000fe20000000800 */
[----:B------:R1:W-:Y:S06]  /*2100*/  MEMBAR.ALL.CTA ;  /* 0x0000000000007992 */ /* 0x0003ec0000008000 */
[----:B-1----:R-:W1:Y:S01]  /*2110*/  FENCE.VIEW.ASYNC.S ;  /* 0x00000000000073c6 */ /* 0x002e620000000000 */
[----:B------:R-:W-:-:S04]  /*2120*/  PRMT R2, RZ, 0x654, R2 ;  /* 0x00000654ff027816 */ /* 0x000fc80000000002 */
[----:B-1----:R1:W-:Y:S01]  /*2130*/  SYNCS.ARRIVE.TRANS64.RED.A1T0 RZ, [R2+URZ], RZ ;  /* 0x000000ff02ff79a7 */ /* 0x0023e200081004ff */
[----:B--2---:R-:W-:-:S13]  /*2140*/  LOP3.LUT P2, RZ, R6, 0x1, RZ, 0xc0, !PT ;  /* 0x0000000106ff7812 */ /* 0x004fda000784c0ff */
[----:B------:R-:W-:Y:S01]  /*2150*/  @P2 SHF.R.U32.HI R3, RZ, 0x10, R5 ;  /* 0x00000010ff032819 */ /* 0x000fe20000011605 */
[----:B------:R-:W-:Y:S01]  /*2160*/  VOTEU.ANY UP0, P2 ;  /* 0x0000000000ff7886 */ /* 0x000fe20001000100 */
[----:B------:R-:W-:Y:S02]  /*2170*/  @P2 MOV R10, R4 ;  /* 0x00000004000a2202 */ /* 0x000fe40000000f00 */
[----:B------:R-:W-:Y:S02]  /*2180*/  @P2 R2UR.BROADCAST UR8, R3 ;  /* 0x00000000030822ca */ /* 0x000fe400008e0000 */
[----:B------:R-:W-:-:S11]  /*2190*/  @P2 LOP3.LUT R9, R5, 0xffff, RZ, 0xc0, !PT ;  /* 0x0000ffff05092812 */ /* 0x000fd600078ec0ff */
[----:B------:R-:W-:Y:S01]  /*21a0*/  @UP0 UMOV UR44, UR8 ;  /* 0x00000008002c0c82 */ /* 0x000fe20008000000 */
[----:B-1----:R-:W-:Y:S05]  /*21b0*/  @!P0 BRA `(.L_x_40) ;  /* 0x0000000000b88947 */ /* 0x002fea0003800000 */
[----:B------:R-:W3:Y:S01]  /*21c0*/  LDC.64 R4, c[0x0][0xb18] ;  /* 0x0002c600ff047b82 */ /* 0x000ee20000000a00 */
[----:B------:R-:W-:-:S07]  /*21d0*/  ISETP.NE.AND P3, PT, R40, 0x1, PT ;  /* 0x000000012800780c */ /* 0x000fce0003f65270 */
[----:B------:R-:W1:Y:S08]  /*21e0*/  LDC.64 R6, c[0x0][0xb10] ;  /* 0x0002c400ff067b82 */ /* 0x000e700000000a00 */
[----:B------:R-:W2:Y:S08]  /*21f0*/  LDC R18, c[0x0][0xb20] ;  /* 0x0002c800ff127b82 */ /* 0x000eb00000000800 */
[----:B------:R-:W4:Y:S01]  /*2200*/  LDC R19, c[0x0][0xb0c] ;  /* 0x0002c300ff137b82 */ /* 0x000f220000000800 */
[----:B---3--:R-:W-:Y:S01]  /*2210*/  IMAD.HI.U32 R21, R0, R5, RZ ;  /* 0x0000000500157227 */ /* 0x008fe200078e00ff */
[----:B------:R-:W-:-:S03]  /*2220*/  ISETP.NE.AND P0, PT, R4, 0x1, PT ;  /* 0x000000010400780c */ /* 0x000fc60003f05270 */
[----:B------:R-:W-:-:S03]  /*2230*/  IMAD.HI.U32 R5, R9, R5, RZ ;  /* 0x0000000509057227 */ /* 0x000fc600078e00ff */
[----:B------:R-:W3:Y:S01]  /*2240*/  LDC.64 R2, c[0x0][0xb28] ;  /* 0x0002ca00ff027b82 */ /* 0x000ee20000000a00 */
[----:B-1----:R-:W-:-:S04]  /*2250*/  IMAD.HI.U32 R22, R8, R6, RZ ;  /* 0x0000000608167227 */ /* 0x002fc800078e00ff */
[----:B------:R-:W-:Y:S01]  /*2260*/  IMAD.HI.U32 R23, R10, R6, RZ ;  /* 0x000000060a177227 */ /* 0x000fe200078e00ff */
[----:B------:R-:W-:Y:S02]  /*2270*/  SHF.R.U32.HI R22, RZ, R7, R22 ;  /* 0x00000007ff167219 */ /* 0x000fe40000011616 */
[-C--:B--2---:R-:W-:Y:S02]  /*2280*/  SHF.R.U32.HI R21, RZ, R18.reuse, R21 ;  /* 0x00000012ff157219 */ /* 0x084fe40000011615 */
[----:B------:R-:W-:Y:S02]  /*2290*/  SHF.R.U32.HI R5, RZ, R18, R5 ;  /* 0x00000012ff057219 */ /* 0x000fe40000011605 */
[----:B------:R-:W-:Y:S02]  /*22a0*/  SEL R21, R0, R21, !P0 ;  /* 0x0000001500157207 */ /* 0x000fe40004000000 */
[----:B------:R-:W-:Y:S02]  /*22b0*/  SHF.R.U32.HI R23, RZ, R7, R23 ;  /* 0x00000007ff177219 */ /* 0x000fe40000011617 */
[----:B----4-:R-:W-:-:S02]  /*22c0*/  ISETP.NE.AND P1, PT, R19, 0x1, PT ;  /* 0x000000011300780c */ /* 0x010fc40003f25270 */
[----:B------:R-:W-:Y:S02]  /*22d0*/  SEL R5, R9, R5, !P0 ;  /* 0x0000000509057207 */ /* 0x000fe40004000000 */
[----:B------:R-:W-:Y:S02]  /*22e0*/  SEL R22, R8, R22, !P1 ;  /* 0x0000001608167207 */ /* 0x000fe40004800000 */
[----:B------:R-:W-:Y:S01]  /*22f0*/  SEL R23, R10, R23, !P1 ;  /* 0x000000170a177207 */ /* 0x000fe20004800000 */
[----:B---3--:R-:W-:-:S04]  /*2300*/  IMAD.HI.U32 R20, R21, R2, RZ ;  /* 0x0000000215147227 */ /* 0x008fc800078e00ff */
        /* <DEDUP_REMOVED lines=10> */
[----:B------:R-:W-:-:S04]  /*23b0*/  @!P0 IMAD.HI.U32 R7, R23, R2, RZ ;  /* 0x0000000217078227 */ /* 0x000fc800078e00ff */
[----:B------:R-:W-:Y:S01]  /*23c0*/  IMAD.MOV R2, RZ, RZ, -R6 ;  /* 0x000000ffff027224 */ /* 0x000fe200078e0a06 */
[----:B------:R-:W-:Y:S02]  /*23d0*/  @!P0 SHF.R.U32.HI R3, RZ, R3, R7 ;  /* 0x00000003ff038219 */ /* 0x000fe40000011607 */
[----:B------:R-:W-:Y:S01]  /*23e0*/  IADD3 R7, PT, PT, -R5, RZ, RZ ;  /* 0x000000ff05077210 */ /* 0x000fe20007ffe1ff */
[----:B------:R-:W-:Y:S01]  /*23f0*/  IMAD R2, R40, R2, R5 ;  /* 0x0000000228027224 */ /* 0x000fe200078e0205 */
        /* <DEDUP_REMOVED lines=10> */
.L_x_40:
[----:B------:R-:W1:Y:S02]  /*24a0*/  LDCU UR8, c[0x0][0xb30] ;  /* 0x00016600ff0877ac */ /* 0x000e640008000800 */
[----:B-1----:R-:W-:-:S09]  /*24b0*/  UISETP.NE.AND UP0, UPT, UR8, 0x1, UPT ;  /* 0x000000010800788c */ /* 0x002fd2000bf05270 */
[----:B------:R-:W-:Y:S05]  /*24c0*/  BRA.U UP0, `(.L_x_41) ;  /* 0x0000000100407547 */ /* 0x000fea000b800000 */
[----:B------:R-:W1:Y:S08]  /*24d0*/  LDC.64 R4, c[0x0][0xb10] ;  /* 0x0002c400ff047b82 */ /* 0x000e700000000a00 */
[----:B------:R-:W2:Y:S08]  /*24e0*/  LDC.64 R2, c[0x0][0xb18] ;  /* 0x0002c600ff027b82 */ /* 0x000eb00000000a00 */
[----:B------:R-:W4:Y:S08]  /*24f0*/  LDC R6, c[0x0][0xb20] ;  /* 0x0002c800ff067b82 */ /* 0x000f300000000800 */
[----:B------:R-:W3:Y:S01]  /*2500*/  LDC R7, c[0x0][0xb0c] ;  /* 0x0002c300ff077b82 */ /* 0x000ee20000000800 */
[----:B-1----:R-:W-:-:S05]  /*2510*/  IMAD.HI.U32 R4, R10, R4, RZ ;  /* 0x000000040a047227 */ /* 0x002fca00078e00ff */
[----:B------:R-:W-:Y:S01]  /*2520*/  SHF.R.U32.HI R4, RZ, R5, R4 ;  /* 0x00000005ff047219 */ /* 0x000fe20000011604 */
[----:B--2---:R-:W-:Y:S01]  /*2530*/  IMAD.HI.U32 R3, R9, R3, RZ ;  /* 0x0000000309037227 */ /* 0x004fe200078e00ff */
[----:B------:R-:W-:-:S04]  /*2540*/  ISETP.NE.AND P0, PT, R2, 0x1, PT ;  /* 0x000000010200780c */ /* 0x000fc80003f05270 */
[----:B----4-:R-:W-:-:S04]  /*2550*/  SHF.R.U32.HI R3, RZ, R6, R3 ;  /* 0x00000006ff037219 */ /* 0x010fc80000011603 */
[----:B------:R-:W-:Y:S02]  /*2560*/  SEL R3, R9, R3, !P0 ;  /* 0x0000000309037207 */ /* 0x000fe40004000000 */
[----:B---3--:R-:W-:-:S04]  /*2570*/  ISETP.NE.AND P1, PT, R7, 0x1, PT ;  /* 0x000000010700780c */ /* 0x008fc80003f25270 */
[----:B------:R-:W-:-:S05]  /*2580*/  SEL R4, R10, R4, !P1 ;  /* 0x000000040a047207 */ /* 0x000fca0004800000 */
[----:B------:R-:W-:Y:S02]  /*2590*/  IMAD.IADD R5, R3, 0x1, -R4 ;  /* 0x0000000103057824 */ /* 0x000fe400078e0a04 */
[----:B------:R-:W-:Y:S02]  /*25a0*/  IMAD.IADD R3, R4, 0x1, -R3 ;  /* 0x0000000104037824 */ /* 0x000fe400078e0a03 */
[----:B------:R-:W-:Y:S02]  /*25b0*/  IMAD R10, R5, R7, R10 ;  /* 0x00000007050a7224 */ /* 0x000fe400078e020a */
[----:B------:R-:W-:-:S07]  /*25c0*/  IMAD R9, R3, R2, R9 ;  /* 0x0000000203097224 */ /* 0x000fce00078e0209 */
.L_x_41:
[----:B------:R-:W-:Y:S01]  /*25d0*/  VIADD R14, R14, 0x1 ;  /* 0x000000010e0e7836 */ /* 0x000fe20000000000 */
[----:B------:R-:W-:Y:S01]  /*25e0*/  UPLOP3.LUT UP5, UPT, UPT, UPT, UPT, 0x80, 0x8 ;  /* 0x000000000008789c */ /* 0x000fe20003faf070 */
[----:B------:R-:W-:Y:S02]  /*25f0*/  IMAD.IADD R3, R10, 0x1, R97 ;  /* 0x000000010a037824 */ /* 0x000fe400078e0261 */
[----:B------:R-:W-:Y:S01]  /*2600*/  IMAD.IADD R4, R9, 0x1, R96 ;  /* 0x0000000109047824 */ /* 0x000fe200078e0260 */
[----:B------:R-:W-:-:S04]  /*2610*/  ISETP.NE.AND P0, PT, R14, 0x2, PT ;  /* 0x000000020e00780c */ /* 0x000fc80003f05270 */
[----:B------:R-:W-:Y:S02]  /*2620*/  SEL R2, RZ, 0x1, P0 ;  /* 0x00000001ff027807 */ /* 0x000fe40000000000 */
[----:B------:R-:W-:Y:S02]  /*2630*/  SEL R14, R14, RZ, P0 ;  /* 0x000000ff0e0e7207 */ /* 0x000fe40000000000 */
[----:B------:R-:W-:Y:S01]  /*2640*/  LOP3.LUT R13, R13, R2, RZ, 0x3c, !PT ;  /* 0x000000020d0d7212 */ /* 0x000fe200078e3cff */
[----:B------:R-:W-:Y:S06]  /*2650*/  @P2 BRA `(.L_x_42) ;  /* 0xfffffff000542947 */ /* 0x000fec000383ffff */
[----:B------:R-:W-:Y:S01]  /*2660*/  UIADD3 UR4, UPT, UPT, UR4, 0x40, URZ ;  /* 0x0000004004047890 */ /* 0x000fe2000fffe0ff */
[----:B------:R-:W-:-:S03]  /*2670*/  SHF.L.U32 R2, R15, 0x1f, RZ ;  /* 0x0000001f0f027819 */ /* 0x000fc600000006ff */
[----:B------:R-:W-:-:S09]  /*2680*/  ULEA UR5, UR13, UR4, 0x3 ;  /* 0x000000040d057291 */ /* 0x000fd2000f8e18ff */
[----:B------:R-:W1:Y:S02]  /*2690*/  SYNCS.PHASECHK.TRANS64.TRYWAIT P0, [UR5], R2 ;  /* 0x00000002ff0075a7 */ /* 0x000e640008001105 */
[----:B-1----:R-:W-:Y:S05]  /*26a0*/  @!P0 BRA `(.L_x_43) ;  /* 0x0000007000fc8947 */ /* 0x002fea0003800000 */
.L_x_160:
[----:B------:R-:W-:-:S04]  /*26b0*/  UIADD3 UR6, UPT, UPT, UR13, 0x1, URZ ;  /* 0x000000010d067890 */ /* 0x000fc8000fffe0ff */
[----:B------:R-:W-:-:S04]  /*26c0*/  UISETP.NE.AND UP0, UPT, UR6, 0x8, UPT ;  /* 0x000000080600788c */ /* 0x000fc8000bf05270 */
[----:B------:R-:W-:Y:S02]  /*26d0*/  USEL UR7, URZ, 0x1, UP0 ;  /* 0x00000001ff077887 */ /* 0x000fe40008000000 */
[----:B------:R-:W-:-:S04]  /*26e0*/  USEL UR6, UR6, URZ, UP0 ;  /* 0x000000ff06067287 */ /* 0x000fc80008000000 */
[----:B------:R-:W-:Y:S01]  /*26f0*/  ULEA UR5, UR6, UR4, 0x3 ;  /* 0x0000000406057291 */ /* 0x000fe2000f8e18ff */
[----:B-1----:R-:W-:-:S04]  /*2700*/  LOP3.LUT R2, R15, UR7, RZ, 0x3c, !PT ;  /* 0x000000070f027c12 */ /* 0x002fc8000f8e3cff */
[----:B------:R-:W-:-:S04]  /*2710*/  SHF.L.U32 R3, R2, 0x1f, RZ ;  /* 0x0000001f02037819 */ /* 0x000fc800000006ff */
[----:B------:R-:W1:Y:S02]  /*2720*/  SYNCS.PHASECHK.TRANS64.TRYWAIT P0, [UR5], R3 ;  /* 0x00000003ff0075a7 */ /* 0x000e640008001105 */
[----:B-1----:R-:W-:Y:S05]  /*2730*/  @!P0 BRA `(.L_x_44) ;  /* 0x0000007000f08947 */ /* 0x002fea0003800000 */
.L_x_162:
[----:B------:R-:W-:-:S04]  /*2740*/  UIADD3 UR6, UPT, UPT, UR6, 0x1, URZ ;  /* 0x0000000106067890 */ /* 0x000fc8000fffe0ff */
[----:B------:R-:W-:-:S04]  /*2750*/  UISETP.NE.AND UP0, UPT, UR6, 0x8, UPT ;  /* 0x000000080600788c */ /* 0x000fc8000bf05270 */
[----:B------:R-:W-:Y:S02]  /*2760*/  USEL UR7, URZ, 0x1, UP0 ;  /* 0x00000001ff077887 */ /* 0x000fe40008000000 */
[----:B------:R-:W-:-:S04]  /*2770*/  USEL UR6, UR6, URZ, UP0 ;  /* 0x000000ff06067287 */ /* 0x000fc80008000000 */
[----:B------:R-:W-:Y:S01]  /*2780*/  ULEA UR5, UR6, UR4, 0x3 ;  /* 0x0000000406057291 */ /* 0x000fe2000f8e18ff */
[----:B------:R-:W-:-:S04]  /*2790*/  LOP3.LUT R2, R2, UR7, RZ, 0x3c, !PT ;  /* 0x0000000702027c12 */ /* 0x000fc8000f8e3cff */
[----:B-1----:R-:W-:-:S04]  /*27a0*/  SHF.L.U32 R3, R2, 0x1f, RZ ;  /* 0x0000001f02037819 */ /* 0x002fc800000006ff */
[----:B------:R-:W1:Y:S02]  /*27b0*/  SYNCS.PHASECHK.TRANS64.TRYWAIT P0, [UR5], R3 ;  /* 0x00000003ff0075a7 */ /* 0x000e640008001105 */
[----:B-1----:R-:W-:Y:S05]  /*27c0*/  @!P0 BRA `(.L_x_45) ;  /* 0x0000007000e48947 */ /* 0x002fea0003800000 */
.L_x_164:
        /* <DEDUP_REMOVED lines=9> */
.L_x_166:
        /* <DEDUP_REMOVED lines=9> */
.L_x_168:
        /* <DEDUP_REMOVED lines=9> */
.L_x_170:
        /* <DEDUP_REMOVED lines=9> */
.L_x_172:
[----:B------:R-:W-:-:S04]  /*2a10*/  UIADD3 UR6, UPT, UPT, UR6, 0x1, URZ ;  /* 0x0000000106067890 */ /* 0x000fc8000fffe0ff */
[----:B------:R-:W-:-:S04]  /*2a20*/  UISETP.NE.AND UP0, UPT, UR6, 0x8, UPT ;  /* 0x000000080600788c */ /* 0x000fc8000bf05270 */
[----:B------:R-:W-:Y:S02]  /*2a30*/  USEL UR5, URZ, 0x1, UP0 ;  /* 0x00000001ff057887 */ /* 0x000fe40008000000 */
[----:B------:R-:W-:-:S04]  /*2a40*/  USEL UR6, UR6, URZ, UP0 ;  /* 0x000000ff06067287 */ /* 0x000fc80008000000 */
[----:B------:R-:W-:Y:S01]  /*2a50*/  ULEA UR6, UR6, UR4, 0x3 ;  /* 0x0000000406067291 */ /* 0x000fe2000f8e18ff */
[----:B------:R-:W-:-:S04]  /*2a60*/  LOP3.LUT R2, R2, UR5, RZ, 0x3c, !PT ;  /* 0x0000000502027c12 */ /* 0x000fc8000f8e3cff */
[----:B------:R-:W-:Y:S01]  /*2a70*/  SHF.L.U32 R2, R2, 0x1f, RZ ;  /* 0x0000001f02027819 */ /* 0x000fe200000006ff */
[----:B-1-3--:R-:W-:-:S07]  /*2a80*/  IMAD.U32 R0, RZ, RZ, UR6 ;  /* 0x00000006ff007e24 */ /* 0x00afce000f8e00ff */
.L_x_50:
[----:B-1----:R1:W2:Y:S02]  /*2a90*/  SYNCS.PHASECHK.TRANS64.TRYWAIT P0, [R0+URZ], R2 ;  /* 0x00000002000075a7 */ /* 0x0022a400080011ff */
[----:B--2---:R-:W-:Y:S05]  /*2aa0*/  @!P0 NANOSLEEP.SYNCS 0x989680 ;  /* 0x009896800000895d */ /* 0x004fea0003900000 */
[----:B------:R-:W2:Y:S02]  /*2ab0*/  @!P0 SYNCS.PHASECHK.TRANS64 P0, [R0+URZ], R2 ;  /* 0x00000002000085a7 */ /* 0x000ea400080010ff */
[----:B--2---:R-:W-:Y:S05]  /*2ac0*/  @P0 EXIT ;  /* 0x000000000000094d */ /* 0x004fea0003800000 */
[----:B------:R-:W-:Y:S05]  /*2ad0*/  BRA `(.L_x_50) ;  /* 0xfffffffc00ec7947 */ /* 0x000fea000383ffff */
.L_x_22:
[----:B------:R-:W-:-:S04]  /*2ae0*/  UISETP.NE.AND UP1, UPT, UR37, URZ, UPT ;  /* 0x000000ff2500728c */ /* 0x000fc8000bf25270 */
[----:B------:R-:W-:-:S09]  /*2af0*/  UISETP.NE.OR UP1, UPT, UR10, 0x1, UP1 ;  /* 0x000000010a00788c */ /* 0x000fd20008f25670 */
[----:B------:R-:W-:Y:S05]  /*2b00*/  BRA.U UP1, `(.L_x_51) ;  /* 0x0000000501487547 */ /* 0x000fea000b800000 */
[----:B------:R-:W-:Y:S01]  /*2b10*/  ISETP.GE.U32.AND P2, PT, R2, 0x2, PT ;  /* 0x000000020200780c */ /* 0x000fe20003f46070 */
[----:B------:R-:W-:Y:S01]  /*2b20*/  IMAD.MOV.U32 R12, RZ, RZ, 0x1 ;  /* 0x00000001ff0c7424 */ /* 0x000fe200078e00ff */
[----:B------:R-:W-:Y:S02]  /*2b30*/  CS2R R10, SRZ ;  /* 0x00000000000a7805 */ /* 0x000fe4000001ff00 */
[----:B------:R-:W-:Y:S01]  /*2b40*/  CS2R R8, SRZ ;  /* 0x0000000000087805 */ /* 0x000fe2000001ff00 */
[----:B------:R-:W-:Y:S01]  /*2b50*/  UMOV UR4, 0x400 ;  /* 0x0000040000047882 */ /* 0x000fe20000000000 */
[----:B------:R-:W-:Y:S01]  /*2b60*/  UMOV UR6, URZ ;  /* 0x000000ff00067c82 */ /* 0x000fe20008000000 */
[----:B------:R-:W-:-:S12]  /*2b70*/  ULEA UR37, UR37, UR4, 0x18 ;  /* 0x0000000425257291 */ /* 0x000fd8000f8ec0ff */
.L_x_55:
[----:B------:R-:W-:Y:S02]  /*2b80*/  LEA R0, R8, UR37, 0x3 ;  /* 0x0000002508007c11 */ /* 0x000fe4000f8e18ff */
[----:B------:R-:W-:-:S03]  /*2b90*/  SHF.L.U32 R4, R9, 0x1f, RZ ;  /* 0x0000001f09047819 */ /* 0x000fc600000006ff */
[----:B------:R-:W-:Y:S01]  /*2ba0*/  VIADD R5, R0, 0x140 ;  /* 0x0000014000057836 */ /* 0x000fe20000000000 */
[----:B------:R-:W1:Y:S02]  /*2bb0*/  SYNCS.PHASECHK.TRANS64.TRYWAIT P0, [R0+URZ+0x130], R4 ;  /* 0x00013004000075a7 */ /* 0x000e6400080011ff */
[----:B-1----:R-:W-:Y:S05]  /*2bc0*/  @!P0 BRA `(.L_x_52) ;  /* 0x00000070005c8947 */ /* 0x002fea0003800000 */
.L_x_173:
[----:B------:R-:W-:Y:S01]  /*2bd0*/  ULEA UR5, UR6, UR37, 0x3 ;  /* 0x0000002506057291 */ /* 0x000fe2000f8e18ff */
[----:B-1----:R-:W-:Y:S01]  /*2be0*/  PRMT R0, RZ, 0x654, R5 ;  /* 0x00000654ff007816 */ /* 0x002fe20000000005 */
[----:B------:R-:W-:Y:S01]  /*2bf0*/  @!P2 IMAD.MOV.U32 R4, RZ, RZ, 0x10 ;  /* 0x00000010ff04a424 */ /* 0x000fe200078e00ff */
[----:B------:R-:W-:Y:S01]  /*2c00*/  SHF.L.U32 R5, R12, 0x1f, RZ ;  /* 0x0000001f0c057819 */ /* 0x000fe200000006ff */
[----:B------:R-:W-:Y:S01]  /*2c10*/  UIADD3 UR4, UPT, UPT, UR5, 0xd0, URZ ;  /* 0x000000d005047890 */ /* 0x000fe2000fffe0ff */
[----:B------:R1:W-:Y:S05]  /*2c20*/  SYNCS.ARRIVE.TRANS64.RED.A1T0 RZ, [R0+URZ], RZ ;  /* 0x000000ff00ff79a7 */ /* 0x0003ea00081004ff */
[----:B------:R-:W-:Y:S01]  /*2c30*/  IMAD.U32 R6, RZ, RZ, UR4 ;  /* 0x00000004ff067e24 */ /* 0x000fe2000f8e00ff */
[----:B------:R-:W2:Y:S04]  /*2c40*/  SYNCS.PHASECHK.TRANS64.TRYWAIT P0, [UR5+0xe0], R5 ;  /* 0x0000e005ff0075a7 */ /* 0x000ea80008001105 */
[----:B------:R-:W-:Y:S01]  /*2c50*/  PRMT R6, R2, 0x654, R6 ;  /* 0x0000065402067816 */ /* 0x000fe20000000006 */
[----:B-12---:R-:W-:Y:S06]  /*2c60*/  @!P0 BRA `(.L_x_53) ;  /* 0x0000007000488947 */ /* 0x006fec0003800000 */
.L_x_175:
[----:B------:R-:W-:Y:S01]  /*2c70*/  ULEA UR4, UR6, UR37, 0x4 ;  /* 0x0000002506047291 */ /* 0x000fe2000f8e20ff */
[----:B------:R-:W-:Y:S01]  /*2c80*/  SEL R3, R6, R3, !P2 ;  /* 0x0000000306037207 */ /* 0x000fe20005000000 */
[----:B------:R-:W-:Y:S01]  /*2c90*/  UIADD3 UR5, UPT, UPT, UR5, 0xd0, URZ ;  /* 0x000000d005057890 */ /* 0x000fe2000fffe0ff */
[----:B-1----:R-:W-:Y:S01]  /*2ca0*/  LEA R0, R11, UR37, 0x3 ;  /* 0x000000250b007c11 */ /* 0x002fe2000f8e18ff */
[----:B------:R-:W-:Y:S01]  /*2cb0*/  UIADD3 UR4, UPT, UPT, UR4, 0x160, URZ ;  /* 0x0000016004047890 */ /* 0x000fe2000fffe0ff */
[----:B------:R1:W-:Y:S01]  /*2cc0*/  @!P2 SYNCS.ARRIVE.TRANS64.RED RZ, [R3+URZ], R4 ;  /* 0x0000000403ffa9a7 */ /* 0x0003e200080004ff */
[----:B------:R-:W-:Y:S01]  /*2cd0*/  UIADD3 UR6, UPT, UPT, UR6, 0x1, URZ ;  /* 0x0000000106067890 */ /* 0x000fe2000fffe0ff */
[----:B------:R-:W-:-:S03]  /*2ce0*/  VIADD R8, R8, 0x1 ;  /* 0x0000000108087836 */ /* 0x000fc60000000000 */
[----:B------:R-:W-:Y:S02]  /*2cf0*/  UISETP.NE.AND UP0, UPT, UR6, 0x2, UPT ;  /* 0x000000020600788c */ /* 0x000fe4000bf05270 */
[----:B------:R-:W-:Y:S01]  /*2d00*/  ISETP.NE.AND P0, PT, R8, 0x2, PT ;  /* 0x000000020800780c */ /* 0x000fe20003f05270 */
[----:B------:R-:W-:Y:S06]  /*2d10*/  UGETNEXTWORKID.BROADCAST [UR4], [UR5] ;  /* 0x00000000040073ca */ /* 0x000fec0008000100 */
[----:B------:R-:W-:Y:S02]  /*2d20*/  USEL UR4, URZ, 0x1, UP0 ;  /* 0x00000001ff047887 */ /* 0x000fe40008000000 */
[----:B------:R-:W-:-:S04]  /*2d30*/  USEL UR6, UR6, URZ, UP0 ;  /* 0x000000ff06067287 */ /* 0x000fc80008000000 */
[----:B------:R-:W-:Y:S02]  /*2d40*/  LOP3.LUT R12, R12, UR4, RZ, 0x3c, !PT ;  /* 0x000000040c0c7c12 */ /* 0x000fe4000f8e3cff */
[----:B-1----:R-:W-:-:S04]  /*2d50*/  SHF.L.U32 R4, R10, 0x1f, RZ ;  /* 0x0000001f0a047819 */ /* 0x002fc800000006ff */
[----:B------:R-:W1:Y:S02]  /*2d60*/  SYNCS.PHASECHK.TRANS64.TRYWAIT P1, [R0+URZ+0xd0], R4 ;  /* 0x0000d004000075a7 */ /* 0x000e6400080211ff */
[----:B-1----:R-:W-:Y:S05]  /*2d70*/  @!P1 BRA `(.L_x_54) ;  /* 0x00000070001c9947 */ /* 0x002fea0003800000 */
.L_x_176:
[C---:B-1----:R-:W-:Y:S01]  /*2d80*/  LEA R4, R11.reuse, UR37, 0x4 ;  /* 0x000000250b047c11 */ /* 0x042fe2000f8e20ff */
[----:B------:R-:W-:Y:S01]  /*2d90*/  VIADD R0, R0, 0xe0 ;  /* 0x000000e000007836 */ /* 0x000fe20000000000 */
[----:B------:R-:W-:Y:S01]  /*2da0*/  SEL R8, R8, RZ, P0 ;  /* 0x000000ff08087207 */ /* 0x000fe20000000000 */
[----:B------:R-:W-:-:S03]  /*2db0*/  VIADD R11, R11, 0x1 ;  /* 0x000000010b0b7836 */ /* 0x000fc60000000000 */
[----:B------:R-:W1:Y:S01]  /*2dc0*/  LDS.128 R4, [R4+0x160] ;  /* 0x0001600004047984 */ /* 0x000e620000000c00 */
[----:B------:R-:W-:Y:S02]  /*2dd0*/  PRMT R0, RZ, 0x654, R0 ;  /* 0x00000654ff007816 */ /* 0x000fe40000000000 */
[C---:B------:R-:W-:Y:S01]  /*2de0*/  ISETP.NE.AND P1, PT, R11.reuse, 0x2, PT ;  /* 0x000000020b00780c */ /* 0x040fe20003f25270 */
[----:B------:R-:W-:Y:S01]  /*2df0*/  @!PT LDS RZ, [RZ] ;  /* 0x00000000fffff984 */ /* 0x000fe20000000800 */
[----:B------:R-:W-:Y:S01]  /*2e00*/  @!PT LDS RZ, [RZ] ;  /* 0x00000000fffff984 */ /* 0x000fe20000000800 */
[----:B------:R-:W-:Y:S01]  /*2e10*/  @!PT LDS RZ, [RZ] ;  /* 0x00000000fffff984 */ /* 0x000fe20000000800 */
[----:B------:R-:W-:Y:S01]  /*2e20*/  @!PT LDS RZ, [RZ] ;  /* 0x00000000fffff984 */ /* 0x000fe20000000800 */
[----:B------:R2:W-:Y:S06]  /*2e30*/  MEMBAR.ALL.CTA ;  /* 0x0000000000007992 */ /* 0x0005ec0000008000 */
[----:B--2---:R-:W2:Y:S01]  /*2e40*/  FENCE.VIEW.ASYNC.S ;  /* 0x00000000000073c6 */ /* 0x004ea20000000000 */
[----:B------:R-:W-:Y:S01]  /*2e50*/  SEL R11, R11, RZ, P1 ;  /* 0x000000ff0b0b7207 */ /* 0x000fe20000800000 */
[----:B--2---:R2:W-:Y:S01]  /*2e60*/  SYNCS.ARRIVE.TRANS64.RED.A1T0 RZ, [R0+URZ], RZ ;  /* 0x000000ff00ff79a7 */ /* 0x0045e200081004ff */
[----:B-1----:R-:W-:-:S02]  /*2e70*/  LOP3.LUT P3, RZ, R6, 0x1, RZ, 0xc0, !PT ;  /* 0x0000000106ff7812 */ /* 0x002fc4000786c0ff */
[----:B------:R-:W-:-:S04]  /*2e80*/  SEL R4, RZ, 0x1, P1 ;  /* 0x00000001ff047807 */ /* 0x000fc80000800000 */
[----:B------:R-:W-:Y:S02]  /*2e90*/  LOP3.LUT R10, R10, R4, RZ, 0x3c, !PT ;  /* 0x000000040a0a7212 */ /* 0x000fe400078e3cff */
[----:B--2---:R-:W-:-:S04]  /*2ea0*/  SEL R0, RZ, 0x1, P0 ;  /* 0x00000001ff007807 */ /* 0x004fc80000000000 */
[----:B------:R-:W-:Y:S01]  /*2eb0*/  LOP3.LUT R9, R9, R0, RZ, 0x3c, !PT ;  /* 0x0000000009097212 */ /* 0x000fe200078e3cff */
[----:B------:R-:W-:Y:S06]  /*2ec0*/  @P3 BRA `(.L_x_55) ;  /* 0xfffffffc002c3947 */ /* 0x000fec000383ffff */
[----:B------:R-:W-:Y:S01]  /*2ed0*/  ULEA UR5, UR6, UR37, 0x3 ;  /* 0x0000002506057291 */ /* 0x000fe2000f8e18ff */
[----:B------:R-:W-:-:S08]  /*2ee0*/  SHF.L.U32 R2, R12, 0x1f, RZ ;  /* 0x0000001f0c027819 */ /* 0x000fd000000006ff */
[----:B------:R-:W1:Y:S02]  /*2ef0*/  SYNCS.PHASECHK.TRANS64 P0, [UR5+0xe0], R2 ;  /* 0x0000e002ff0075a7 */ /* 0x000e640008001005 */
[----:B-1----:R-:W-:Y:S05]  /*2f00*/  @P0 BRA `(.L_x_56) ;  /* 0x0000000000080947 */ /* 0x002fea0003800000 */
[----:B------:R-:W1:Y:S02]  /*2f10*/  SYNCS.PHASECHK.TRANS64.TRYWAIT P0, [UR5+0xe0], R2 ;  /* 0x0000e002ff0075a7 */ /* 0x000e640008001105 */
[----:B-1----:R-:W-:Y:S05]  /*2f20*/  @!P0 BRA `(.L_x_57) ;  /* 0x0000006c00c48947 */ /* 0x002fea0003800000 */
.L_x_56:
[----:B------:R-:W-:-:S04]  /*2f30*/  UIADD3 UR4, UPT, UPT, UR6, 0x1, URZ ;  /* 0x0000000106047890 */ /* 0x000fc8000fffe0ff */
[----:B------:R-:W-:-:S04]  /*2f40*/  UISETP.NE.AND UP0, UPT, UR4, 0x2, UPT ;  /* 0x000000020400788c */ /* 0x000fc8000bf05270 */
[----:B------:R-:W-:Y:S02]  /*2f50*/  USEL UR7, URZ, 0x1, UP0 ;  /* 0x00000001ff077887 */ /* 0x000fe40008000000 */
[----:B------:R-:W-:-:S04]  /*2f60*/  USEL UR4, UR4, URZ, UP0 ;  /* 0x000000ff04047287 */ /* 0x000fc80008000000 */
[----:B------:R-:W-:Y:S01]  /*2f70*/  ULEA UR4, UR4, UR37, 0x3 ;  /* 0x0000002504047291 */ /* 0x000fe2000f8e18ff */
[----:B-1----:R-:W-:-:S04]  /*2f80*/  LOP3.LUT R2, R12, UR7, RZ, 0x3c, !PT ;  /* 0x000000070c027c12 */ /* 0x002fc8000f8e3cff */
[----:B------:R-:W-:-:S04]  /*2f90*/  SHF.L.U32 R0, R2, 0x1f, RZ ;  /* 0x0000001f02007819 */ /* 0x000fc800000006ff */
[----:B------:R-:W1:Y:S02]  /*2fa0*/  SYNCS.PHASECHK.TRANS64 P0, [UR4+0xe0], R0 ;  /* 0x0000e000ff0075a7 */ /* 0x000e640008001004 */
[----:B-1----:R-:W-:Y:S05]  /*2fb0*/  @P0 EXIT ;  /* 0x000000000000094d */ /* 0x002fea0003800000 */
[----:B------:R-:W-:Y:S02]  /*2fc0*/  SHF.L.U32 R2, R2, 0x1f, RZ ;  /* 0x0000001f02027819 */ /* 0x000fe400000006ff */
[----:B------:R-:W-:-:S07]  /*2fd0*/  MOV R0, UR4 ;  /* 0x0000000400007c02 */ /* 0x000fce0008000f00 */
.L_x_58:
[----:B-1----:R1:W2:Y:S02]  /*2fe0*/  SYNCS.PHASECHK.TRANS64.TRYWAIT P0, [R0+URZ+0xe0], R2 ;  /* 0x0000e002000075a7 */ /* 0x0022a400080011ff */
[----:B--2---:R-:W-:Y:S05]  /*2ff0*/  @!P0 NANOSLEEP.SYNCS 0x989680 ;  /* 0x009896800000895d */ /* 0x004fea0003900000 */
[----:B------:R-:W2:Y:S02]  /*3000*/  @!P0 SYNCS.PHASECHK.TRANS64 P0, [R0+URZ+0xe0], R2 ;  /* 0x0000e002000085a7 */ /* 0x000ea400080010ff */
[----:B--2---:R-:W-:Y:S05]  /*3010*/  @P0 EXIT ;  /* 0x000000000000094d */ /* 0x004fea0003800000 */
[----:B------:R-:W-:Y:S05]  /*3020*/  BRA `(.L_x_58) ;  /* 0xfffffffc00ec7947 */ /* 0x000fea000383ffff */
.L_x_51:
[----:B------:R-:W-:Y:S05]  /*3030*/  BRA.U UP4, `(.L_x_59) ;  /* 0x0000001104d87547 */ /* 0x000fea000b800000 */
[----:B------:R-:W-:Y:S01]  /*3040*/  UMOV UR6, 0x40 ;  /* 0x0000004000067882 */ /* 0x000fe20000000000 */
[----:B------:R-:W-:Y:S01]  /*3050*/  NOP ;  /* 0x0000000000007918 */ /* 0x000fe20000000000 */
[----:B------:R-:W-:Y:S01]  /*3060*/  ULEA UR6, UR37, UR6, 0x18 ;  /* 0x0000000625067291 */ /* 0x000fe2000f8ec0ff */
[----:B------:R-:W-:Y:S02]  /*3070*/  UMOV UR7, 0x400 ;  /* 0x0000040000077882 */ /* 0x000fe40000000000 */
[----:B------:R-:W-:-:S06]  /*3080*/  ULEA UR37, UR37, UR7, 0x18 ;  /* 0x0000000725257291 */ /* 0x000fcc000f8ec0ff */
[----:B------:R-:W1:Y:S02]  /*3090*/  LDS.U8 R0, [UR6+0x1c] ;  /* 0x00001c06ff007984 */ /* 0x000e640008000000 */
[----:B-1----:R-:W-:-:S13]  /*30a0*/  ISETP.NE.AND P0, PT, R0, RZ, PT ;  /* 0x000000ff0000720c */ /* 0x002fda0003f05270 */
[----:B------:R-:W-:Y:S05]  /*30b0*/  @P0 BRA `(.L_x_60) ;  /* 0x0000000400080947 */ /* 0x000fea0003800000 */
[----:B------:R-:W-:Y:S02]  /*30c0*/  UISETP.NE.U32.AND UP0, UPT, UR5, 0x1, UPT ;  /* 0x000000010500788c */ /* 0x000fe4000bf05070 */
[----:B------:R-:W-:-:S07]  /*30d0*/  UIADD3 UR8, UPT, UPT, UR6, 0x8, URZ ;  /* 0x0000000806087890 */ /* 0x000fce000fffe0ff */
[----:B------:R-:W-:Y:S05]  /*30e0*/  BRA.U !UP0, `(.L_x_61) ;  /* 0x00000001089c7547 */ /* 0x000fea000b800000 */
[----:B------:R-:W-:Y:S01]  /*30f0*/  ELECT P0, URZ, PT ;  /* 0x0000000000ff782f */ /* 0x000fe20003800000 */
[----:B------:R-:W-:-:S12]  /*3100*/  BSSY B0, `(.L_x_61) ;  /* 0x0000025000007945 */ /* 0x000fd80003800000 */
[----:B------:R-:W-:Y:S05]  /*3110*/  @!P0 BRA `(.L_x_62) ;  /* 0x00000000008c8947 */ /* 0x000fea0003800000 */
[----:B------:R-:W-:-:S05]  /*3120*/  UMOV UR7, 0x10 ;  /* 0x0000001000077882 */ /* 0x000fca0000000000 */
[----:B------:R-:W-:Y:S04]  /*3130*/  DEPBAR.LE SB1, 0x36 ;  /* 0x00009d800000791a */ /* 0x000fe80000000000 */
[----:B------:R-:W1:Y:S02]  /*3140*/  UTCATOMSWS.2CTA.FIND_AND_SET.ALIGN UP1, UR7, UR7 ;  /* 0x00000007000775e3 */ /* 0x000e640008220800 */
[----:B-1----:R-:W-:Y:S01]  /*3150*/  MOV R8, UR7 ;  /* 0x0000000700087c02 */ /* 0x002fe20008000f00 */
[----:B------:R-:W-:Y:S06]  /*3160*/  BRA.U UP1, `(.L_x_63) ;  /* 0x0000000101187547 */ /* 0x000fec000b800000 */
.L_x_64:
[----:B------:R-:W-:Y:S05]  /*3170*/  NANOSLEEP 0x64 ;  /* 0x000000640000795d */ /* 0x000fea0003800000 */
[----:B------:R-:W-:-:S05]  /*3180*/  UMOV UR7, 0x10 ;  /* 0x0000001000077882 */ /* 0x000fca0000000000 */
[----:B------:R-:W-:Y:S04]  /*3190*/  DEPBAR.LE SB1, 0x36 ;  /* 0x00009d800000791a */ /* 0x000fe80000000000 */
[----:B------:R-:W1:Y:S02]  /*31a0*/  UTCATOMSWS.2CTA.FIND_AND_SET.ALIGN UP1, UR7, UR7 ;  /* 0x00000007000775e3 */ /* 0x000e640008220800 */
[----:B-1----:R-:W-:Y:S01]  /*31b0*/  MOV R8, UR7 ;  /* 0x0000000700087c02 */ /* 0x002fe20008000f00 */
[----:B------:R-:W-:Y:S05]  /*31c0*/  BRA.U !UP1, `(.L_x_64) ;  /* 0xfffffffd09e87547 */ /* 0x000fea000b83ffff */
.L_x_63:
[----:B------:R-:W1:Y:S01]  /*31d0*/  LDS R4, [UR6+0x10] ;  /* 0x00001006ff047984 */ /* 0x000e620008000800 */
[----:B------:R-:W-:Y:S01]  /*31e0*/  IMAD.U32 R0, RZ, RZ, UR37 ;  /* 0x00000025ff007e24 */ /* 0x000fe2000f8e00ff */
[----:B------:R-:W-:-:S03]  /*31f0*/  MOV R2, UR4 ;  /* 0x0000000400027c02 */ /* 0x000fc60008000f00 */
[----:B------:R-:W-:Y:S01]  /*3200*/  VIADD R0, R0, 0x180 ;  /* 0x0000018000007836 */ /* 0x000fe20000000000 */
[----:B-1----:R-:W-:-:S04]  /*3210*/  SHF.L.U32 R4, R4, 0x1f, RZ ;  /* 0x0000001f04047819 */ /* 0x002fc800000006ff */
[----:B------:R-:W1:Y:S02]  /*3220*/  SYNCS.PHASECHK.TRANS64.TRYWAIT P0, [UR6+0x8], R4 ;  /* 0x00000804ff0075a7 */ /* 0x000e640008001106 */
[----:B-1----:R-:W-:Y:S05]  /*3230*/  @P0 BRA `(.L_x_65) ;  /* 0x0000000000080947 */ /* 0x002fea0003800000 */
[----:B------:R-:W1:Y:S02]  /*3240*/  SYNCS.PHASECHK.TRANS64.TRYWAIT P0, [UR6+0x8], R4 ;  /* 0x00000804ff0075a7 */ /* 0x000e640008001106 */
[----:B-1----:R-:W-:Y:S05]  /*3250*/  @!P0 BRA `(.L_x_66) ;  /* 0x0000006c00108947 */ /* 0x002fea0003800000 */
.L_x_65:
[----:B------:R-:W-:Y:S01]  /*3260*/  PRMT R2, R2, 0x654, R0 ;  /* 0x0000065402027816 */ /* 0x000fe20000000000 */
[----:B------:R-:W-:Y:S01]  /*3270*/  HFMA2 R0, -RZ, RZ, 0, 5.9604644775390625e-08 ;  /* 0x00000001ff007431 */ /* 0x000fe200000001ff */
[----:B------:R-:W-:Y:S01]  /*3280*/  UPRMT UR7, UR4, 0x654, UR8 ;  /* 0x0000065404077896 */ /* 0x000fe20008000008 */
[----:B------:R-:W-:Y:S02]  /*3290*/  IMAD.MOV.U32 R6, RZ, RZ, 0xffff ;  /* 0x0000ffffff067424 */ /* 0x000fe400078e00ff */
[----:B-1----:R-:W-:Y:S02]  /*32a0*/  IMAD.MOV.U32 R4, RZ, RZ, 0x4 ;  /* 0x00000004ff047424 */ /* 0x002fe400078e00ff */
[----:B------:R-:W-:Y:S01]  /*32b0*/  IMAD.SHL.U32 R7, R8, 0x20, RZ ;  /* 0x0000002008077824 */ /* 0x000fe200078e00ff */
[----:B------:R-:W-:Y:S02]  /*32c0*/  MOV R3, UR7 ;  /* 0x0000000700037c02 */ /* 0x000fe40008000f00 */
[-C--:B------:R-:W-:Y:S01]  /*32d0*/  SHF.L.U32 R6, R6, R8.reuse, RZ ;  /* 0x0000000806067219 */ /* 0x080fe200000006ff */
[----:B------:R1:W-:Y:S01]  /*32e0*/  SYNCS.ARRIVE.TRANS64.RED RZ, [UR7], R4 ;  /* 0x00000004ffff79a7 */ /* 0x0003e20008000407 */
[----:B------:R-:W-:Y:S01]  /*32f0*/  SHF.L.U32 R5, R0, R8, RZ ;  /* 0x0000000800057219 */ /* 0x000fe200000006ff */
[----:B------:R1:W-:Y:S04]  /*3300*/  STS [UR37+0x180], R7 ;  /* 0x00018007ff007988 */ /* 0x0003e80008000825 */
[----:B------:R1:W-:Y:S04]  /*3310*/  STAS [R2.64], R8 ;  /* 0x0000000802007dbd */ /* 0x0003e8000c0008ff */
[----:B------:R1:W-:Y:S04]  /*3320*/  ATOMS.OR RZ, [UR6+0x14], R6 ;  /* 0x00001406ffff798c */ /* 0x0003e8000b000006 */
[----:B------:R1:W-:Y:S04]  /*3330*/  ATOMS.OR RZ, [UR6+0x18], R5 ;  /* 0x00001805ffff798c */ /* 0x0003e8000b000006 */
[----:B------:R1:W-:Y:S02]  /*3340*/  ATOMS.XOR RZ, [UR6+0x10], R0 ;  /* 0x00001000ffff798c */ /* 0x0003e4000b800006 */
.L_x_62:
[----:B------:R-:W-:Y:S05]  /*3350*/  BSYNC B0 ;  /* 0x0000000000007941 */ /* 0x000fea0003800000 */
.L_x_61:
[----:B------:R-:W-:Y:S05]  /*3360*/  BRA.U UP0, `(.L_x_67) ;  /* 0x00000001006c7547 */ /* 0x000fea000b800000 */
[----:B------:R-:W-:-:S03]  /*3370*/  UMOV UR7, 0xffffffff ;  /* 0xffffffff00077882 */ /* 0x000fc60000000000 */
[----:B------:R-:W-:Y:S05]  /*3380*/  BRA.DIV UR7, `(.L_x_68) ;  /* 0x0000006a07dc7947 */ /* 0x000fea000b800000 */
[----:B------:R-:W-:-:S13]  /*3390*/  ELECT P6, URZ, PT ;  /* 0x0000000000ff782f */ /* 0x000fda00038c0000 */
.L_x_180:
[----:B------:R-:W-:Y:S05]  /*33a0*/  @!P6 BRA `(.L_x_67) ;  /* 0x00000000005ce947 */ /* 0x000fea0003800000 */
[----:B-1----:R-:W1:Y:S02]  /*33b0*/  LDS R2, [UR6+0x10] ;  /* 0x00001006ff027984 */ /* 0x002e640008000800 */
[----:B-1----:R-:W-:-:S04]  /*33c0*/  SHF.L.U32 R2, R2, 0x1f, RZ ;  /* 0x0000001f02027819 */ /* 0x002fc800000006ff */
[----:B------:R-:W1:Y:S02]  /*33d0*/  SYNCS.PHASECHK.TRANS64.TRYWAIT P0, [UR6+0x8], R2 ;  /* 0x00000802ff0075a7 */ /* 0x000e640008001106 */
[----:B-1----:R-:W-:Y:S05]  /*33e0*/  @P0 BRA `(.L_x_69) ;  /* 0x0000000000080947 */ /* 0x002fea0003800000 */
[----:B------:R-:W1:Y:S02]  /*33f0*/  SYNCS.PHASECHK.TRANS64.TRYWAIT P0, [UR6+0x8], R2 ;  /* 0x00000802ff0075a7 */ /* 0x000e640008001106 */
[----:B-1----:R-:W-:Y:S05]  /*3400*/  @!P0 BRA `(.L_x_70) ;  /* 0x0000006800dc8947 */ /* 0x002fea0003800000 */
.L_x_69:
[----:B------:R-:W2:Y:S01]  /*3410*/  LDS R4, [UR37+0x180] ;  /* 0x00018025ff047984 */ /* 0x000ea20008000800 */
[----:B-1----:R-:W-:Y:S02]  /*3420*/  HFMA2 R0, -RZ, RZ, 0, 5.9604644775390625e-08 ;  /* 0x00000001ff007431 */ /* 0x002fe400000001ff */
[----:B------:R-:W-:Y:S01]  /*3430*/  IMAD.MOV.U32 R2, RZ, RZ, 0xffff ;  /* 0x0000ffffff027424 */ /* 0x000fe200078e00ff */
[----:B------:R-:W-:Y:S01]  /*3440*/  UPRMT UR7, UR4, 0x654, UR8 ;  /* 0x0000065404077896 */ /* 0x000fe20008000008 */
[----:B--2---:R-:W-:-:S03]  /*3450*/  IMAD.SHL.U32 R3, R4, 0x20, RZ ;  /* 0x0000002004037824 */ /* 0x004fc600078e00ff */
[-C--:B------:R-:W-:Y:S02]  /*3460*/  SHF.L.U32 R2, R2, R4.reuse, RZ ;  /* 0x0000000402027219 */ /* 0x080fe400000006ff */
[----:B------:R-:W-:Y:S01]  /*3470*/  SHF.L.U32 R4, R0, R4, RZ ;  /* 0x0000000400047219 */ /* 0x000fe200000006ff */
[----:B------:R2:W-:Y:S04]  /*3480*/  STS [UR37+0x180], R3 ;  /* 0x00018003ff007988 */ /* 0x0005e80008000825 */
[----:B------:R2:W-:Y:S04]  /*3490*/  ATOMS.OR RZ, [UR6+0x14], R2 ;  /* 0x00001402ffff798c */ /* 0x0005e8000b000006 */
[----:B------:R2:W-:Y:S01]  /*34a0*/  ATOMS.OR RZ, [UR6+0x18], R4 ;  /* 0x00001804ffff798c */ /* 0x0005e2000b000006 */
[----:B------:R-:W-:Y:S03]  /*34b0*/  SYNCS.ARRIVE.TRANS64.RED.A1T0 RZ, [UR7], RZ ;  /* 0x000000ffffff79a7 */ /* 0x000fe60008100407 */
[----:B------:R2:W-:Y:S01]  /*34c0*/  ATOMS.XOR RZ, [UR6+0x10], R0 ;  /* 0x00001000ffff798c */ /* 0x0005e2000b800006 */
[----:B------:R-:W-:Y:S05]  /*34d0*/  BRA `(.L_x_67) ;  /* 0x0000000000107947 */ /* 0x000fea0003800000 */
.L_x_60:
[----:B------:R-:W-:Y:S02]  /*34e0*/  MOV R0, 0xffffffff ;  /* 0xffffffff00007802 */ /* 0x000fe40000000f00 */
[----:B------:R-:W-:-:S03]  /*34f0*/  MOV R2, 0x3520 ;  /* 0x0000352000027802 */ /* 0x000fc60000000f00 */
[----:B------:R1:W-:Y:S04]  /*3500*/  STS [UR37+0x180], R0 ;  /* 0x00018000ff007988 */ /* 0x0003e80008000825 */
[----:B-1---5:R-:W-:Y:S05]  /*3510*/  CALL.REL.NOINC `($__internal_1_$__cuda_sm10x_tcgen05_guardrail_trap_phase_invalid_during_alloc) ;  /* 0x0000007000b07944 */ /* 0x022fea0003c00000 */
.L_x_67:
[----:B------:R-:W-:Y:S05]  /*3520*/  WARPSYNC.ALL ;  /* 0x0000000000007948 */ /* 0x000fea0003800000 */
[----:B------:R-:W3:Y:S01]  /*3530*/  S2UR UR7, SR_CgaCtaId ;  /* 0x00000000000779c3 */ /* 0x000ee20000008800 */
[----:B------:R-:W-:Y:S01]  /*3540*/  UMOV UR6, 0x400 ;  /* 0x0000040000067882 */ /* 0x000fe20000000000 */
[----:B------:R-:W-:-:S06]  /*3550*/  NOP ;  /* 0x0000000000007918 */ /* 0x000fcc0000000000 */
[----:B------:R-:W-:Y:S06]  /*3560*/  BAR.ARV 0x6, 0xa0 ;  /* 0x0182800000007b1d */ /* 0x000fec0000002000 */
[----:B------:R-:W4:Y:S01]  /*3570*/  LDCU UR8, c[0x0][0x38c] ;  /* 0x00007180ff0877ac */ /* 0x000f220008000800 */
[----:B------:R-:W-:Y:S01]  /*3580*/  LOP3.LUT R13, R13, 0xffff, RZ, 0xc0, !PT ;  /* 0x0000ffff0d0d7812 */ /* 0x000fe200078ec0ff */
[----:B------:R-:W-:Y:S01]  /*3590*/  IMAD.MOV.U32 R9, RZ, RZ, 0x1 ;  /* 0x00000001ff097424 */ /* 0x000fe200078e00ff */
[----:B------:R-:W-:Y:S01]  /*35a0*/  LOP3.LUT R12, R12, 0xffff, RZ, 0xc0, !PT ;  /* 0x0000ffff0c0c7812 */ /* 0x000fe200078ec0ff */
[----:B-1----:R-:W-:Y:S01]  /*35b0*/  IMAD.MOV.U32 R8, RZ, RZ, RZ ;  /* 0x000000ffff087224 */ /* 0x002fe200078e00ff */
[----:B------:R-:W-:-:S02]  /*35c0*/  R2UR UR12, R13 ;  /* 0x000000000d0c72ca */ /* 0x000fc400000e0000 */
[----:B--2---:R-:W-:Y:S02]  /*35d0*/  CS2R R2, SRZ ;  /* 0x0000000000027805 */ /* 0x004fe4000001ff00 */
[----:B------:R-:W-:Y:S01]  /*35e0*/  R2UR UR11, R12 ;  /* 0x000000000c0b72ca */ /* 0x000fe200000e0000 */
[----:B------:R-:W-:Y:S01]  /*35f0*/  UMOV UR19, URZ ;  /* 0x000000ff00137c82 */ /* 0x000fe20008000000 */
[----:B------:R-:W-:Y:S01]  /*3600*/  UMOV UR18, URZ ;  /* 0x000000ff00127c82 */ /* 0x000fe20008000000 */
[----:B---3--:R-:W-:Y:S01]  /*3610*/  ULEA UR7, UR7, UR6, 0x18 ;  /* 0x0000000607077291 */ /* 0x008fe2000f8ec0ff */
[----:B------:R-:W-:Y:S01]  /*3620*/  UMOV UR17, URZ ;  /* 0x000000ff00117c82 */ /* 0x000fe20008000000 */
[----:B------:R-:W-:Y:S02]  /*3630*/  UISETP.NE.AND UP2, UPT, UR5, URZ, UPT ;  /* 0x000000ff0500728c */ /* 0x000fe4000bf45270 */
[----:B------:R-:W-:Y:S02]  /*3640*/  UIADD3 UR13, UPT, UPT, UR7, 0x8400, URZ ;  /* 0x00008400070d7890 */ /* 0x000fe4000fffe0ff */
[----:B------:R-:W-:-:S03]  /*3650*/  UIADD3 UR14, UPT, UPT, UR7, 0x28400, URZ ;  /* 0x00028400070e7890 */ /* 0x000fc6000fffe0ff */
[----:B------:R-:W1:Y:S01]  /*3660*/  LDS R0, [UR7+0x180] ;  /* 0x00018007ff007984 */ /* 0x000e620008000800 */
[----:B----4-:R-:W-:Y:S02]  /*3670*/  UIADD3 UR8, UPT, UPT, UR8, 0x3f, URZ ;  /* 0x0000003f08087890 */ /* 0x010fe4000fffe0ff */
[----:B------:R-:W-:Y:S02]  /*3680*/  USHF.R.U32.HI UR13, URZ, 0x4, UR13 ;  /* 0x00000004ff0d7899 */ /* 0x000fe4000801160d */
[----:B------:R-:W-:Y:S02]  /*3690*/  USHF.R.S32.HI UR6, URZ, 0x1f, UR8 ;  /* 0x0000001fff067899 */ /* 0x000fe40008011408 */
[----:B------:R-:W-:Y:S02]  /*36a0*/  USHF.R.U32.HI UR14, URZ, 0x4, UR14 ;  /* 0x00000004ff0e7899 */ /* 0x000fe4000801160e */
[----:B------:R-:W-:Y:S02]  /*36b0*/  ULEA.HI UR6, UR6, UR8, URZ, 0x6 ;  /* 0x0000000806067291 */ /* 0x000fe4000f8f30ff */
[----:B------:R-:W-:-:S02]  /*36c0*/  ULOP3.LUT UR13, UR13, 0x3fff, URZ, 0xc0, !UPT ;  /* 0x00003fff0d0d7892 */ /* 0x000fc4000f8ec0ff */
[----:B------:R-:W-:Y:S02]  /*36d0*/  USHF.R.S32.HI UR6, URZ, 0x6, UR6 ;  /* 0x00000006ff067899 */ /* 0x000fe40008011406 */
[----:B------:R-:W-:Y:S02]  /*36e0*/  ULOP3.LUT UR14, UR14, 0x3fff, URZ, 0xc0, !UPT ;  /* 0x00003fff0e0e7892 */ /* 0x000fe4000f8ec0ff */
[----:B------:R-:W-:Y:S01]  /*36f0*/  UISETP.LT.AND UP0, UPT, UR6, 0x1, UPT ;  /* 0x000000010600788c */ /* 0x000fe2000bf01270 */
[----:B------:R-:W-:Y:S01]  /*3700*/  UMOV UR28, 0x0 ;  /* 0x00000000001c7882 */ /* 0x000fe20000000000 */
[----:B------:R-:W-:Y:S01]  /*3710*/  UMOV UR29, 0x10200490 ;  /* 0x10200490001d7882 */ /* 0x000fe20000000000 */
[----:B------:R-:W-:Y:S02]  /*3720*/  ULOP3.LUT UR13, UR13, 0x10000, URZ, 0xfc, !UPT ;  /* 0x000100000d0d7892 */ /* 0x000fe4000f8efcff */
[----:B------:R-:W-:Y:S02]  /*3730*/  ULOP3.LUT UR14, UR14, 0x10000, URZ, 0xfc, !UPT ;  /* 0x000100000e0e7892 */ /* 0x000fe4000f8efcff */
[----:B------:R-:W-:Y:S01]  /*3740*/  USEL UR20, UR6, 0x1, !UP0 ;  /* 0x0000000106147887 */ /* 0x000fe2000c000000 */
[----:B------:R-:W-:Y:S01]  /*3750*/  UMOV UR26, 0x0 ;  /* 0x00000000001a7882 */ /* 0x000fe20000000000 */
[----:B------:R-:W-:Y:S01]  /*3760*/  UMOV UR27, 0x10200490 ;  /* 0x10200490001b7882 */ /* 0x000fe20000000000 */
[----:B------:R-:W-:Y:S01]  /*3770*/  UMOV UR24, 0x0 ;  /* 0x0000000000187882 */ /* 0x000fe20000000000 */
[----:B------:R-:W-:Y:S01]  /*3780*/  UMOV UR25, 0x10200490 ;  /* 0x1020049000197882 */ /* 0x000fe20000000000 */
[----:B------:R-:W-:Y:S01]  /*3790*/  UMOV UR22, 0x0 ;  /* 0x0000000000167882 */ /* 0x000fe20000000000 */
[----:B------:R-:W-:Y:S01]  /*37a0*/  UMOV UR23, 0x10200490 ;  /* 0x1020049000177882 */ /* 0x000fe20000000000 */
[----:B-1----:R-:W-:-:S15]  /*37b0*/  R2UR UR21, R0 ;  /* 0x00000000001572ca */ /* 0x002fde00000e0000 */
.L_x_78:
[C---:B------:R-:W-:Y:S02]  /*37c0*/  LEA R0, R8.reuse, UR7, 0x3 ;  /* 0x0000000708007c11 */ /* 0x040fe4000f8e18ff */
[----:B------:R-:W-:Y:S02]  /*37d0*/  SHF.L.U32 R4, R3, 0x1f, RZ ;  /* 0x0000001f03047819 */ /* 0x000fe400000006ff */
[----:B------:R-:W-:Y:S02]  /*37e0*/  LEA R5, R8, UR7, 0x4 ;  /* 0x0000000708057c11 */ /* 0x000fe4000f8e20ff */
[----:B------:R-:W1:Y:S02]  /*37f0*/  SYNCS.PHASECHK.TRANS64.TRYWAIT P0, [R0+URZ+0xd0], R4 ;  /* 0x0000d004000075a7 */ /* 0x000e6400080011ff */
[----:B-1-34-:R-:W-:Y:S05]  /*3800*/  @!P0 BRA `(.L_x_71) ;  /* 0x0000006400f48947 */ /* 0x01afea0003800000 */
.L_x_181:
[----:B-1----:R-:W1:Y:S01]  /*3810*/  LDS.128 R4, [R5+0x160] ;  /* 0x0001600005047984 */ /* 0x002e620000000c00 */
[----:B------:R-:W-:Y:S02]  /*3820*/  VIADD R0, R0, 0xe0 ;  /* 0x000000e000007836 */ /* 0x000fe40000000000 */
[----:B------:R-:W-:Y:S01]  /*3830*/  VIADD R8, R8, 0x1 ;  /* 0x0000000108087836 */ /* 0x000fe20000000000 */
[----:B------:R-:W-:Y:S01]  /*3840*/  @!PT LDS RZ, [RZ] ;  /* 0x00000000fffff984 */ /* 0x000fe20000000800 */
[----:B------:R-:W-:Y:S01]  /*3850*/  @!PT LDS RZ, [RZ] ;  /* 0x00000000fffff984 */ /* 0x000fe20000000800 */
[----:B------:R-:W-:Y:S01]  /*3860*/  @!PT LDS RZ, [RZ] ;  /* 0x00000000fffff984 */ /* 0x000fe20000000800 */
[----:B------:R-:W-:Y:S01]  /*3870*/  @!PT LDS RZ, [RZ] ;  /* 0x00000000fffff984 */ /* 0x000fe20000000800 */
[----:B------:R2:W-:Y:S06]  /*3880*/  MEMBAR.ALL.CTA ;  /* 0x0000000000007992 */ /* 0x0005ec0000008000 */
[----:B--2---:R-:W2:Y:S01]  /*3890*/  FENCE.VIEW.ASYNC.S ;  /* 0x00000000000073c6 */ /* 0x004ea20000000000 */
[----:B------:R-:W-:-:S04]  /*38a0*/  PRMT R0, RZ, 0x654, R0 ;  /* 0x00000654ff007816 */ /* 0x000fc80000000000 */
[----:B--2---:R2:W-:Y:S01]  /*38b0*/  SYNCS.ARRIVE.TRANS64.RED.A1T0 RZ, [R0+URZ], RZ ;  /* 0x000000ff00ff79a7 */ /* 0x0045e200081004ff */
[----:B-1----:R-:W-:Y:S01]  /*38c0*/  LOP3.LUT P1, RZ, R6, 0x1, RZ, 0xc0, !PT ;  /* 0x0000000106ff7812 */ /* 0x002fe2000782c0ff */
[----:B--2---:R-:W-:-:S12]  /*38d0*/  BRA.U UP2, `(.L_x_72) ;  /* 0x0000000502087547 */ /* 0x004fd8000b800000 */
[----:B------:R-:W1:Y:S01]  /*38e0*/  LDCU UR8, c[0x0][0x38c] ;  /* 0x00007180ff0877ac */ /* 0x000e620008000800 */
[----:B------:R-:W-:Y:S02]  /*38f0*/  PLOP3.LUT P2, PT, PT, PT, PT, 0x80, 0x8 ;  /* 0x000000000008781c */ /* 0x000fe40003f4f070 */
[----:B------:R-:W-:Y:S01]  /*3900*/  SHF.L.U32 R4, R9, 0x1f, RZ ;  /* 0x0000001f09047819 */ /* 0x000fe200000006ff */
[----:B------:R-:W-:Y:S02]  /*3910*/  ULEA UR9, UR19, UR7, 0x3 ;  /* 0x0000000713097291 */ /* 0x000fe4000f8e18ff */
[----:B------:R-:W-:Y:S02]  /*3920*/  ULEA UR10, UR19, UR21, 0x7 ;  /* 0x00000015130a7291 */ /* 0x000fe4000f8e38ff */
[----:B-1----:R-:W-:-:S06]  /*3930*/  UISETP.GE.AND UP0, UPT, UR8, 0x1, UPT ;  /* 0x000000010800788c */ /* 0x002fcc000bf06270 */
[----:B------:R-:W-:-:S05]  /*3940*/  PLOP3.LUT P0, PT, PT, PT, UP0, 0x80, 0x8 ;  /* 0x000000000008781c */ /* 0x000fca0003f0f008 */
[----:B------:R-:W-:-:S08]  /*3950*/  @UP0 ULEA UR8, UR18, UR7, 0x3 ;  /* 0x0000000712080291 */ /* 0x000fd0000f8e18ff */
[----:B------:R-:W-:-:S04]  /*3960*/  @P0 SHF.L.U32 R0, R2, 0x1f, RZ ;  /* 0x0000001f02000819 */ /* 0x000fc800000006ff */
[----:B------:R1:W2:Y:S01]  /*3970*/  @P0 SYNCS.PHASECHK.TRANS64.TRYWAIT P2, [UR8], R0 ;  /* 0x00000000ff0005a7 */ /* 0x0002a20008041108 */
[----:B------:R-:W3:Y:S02]  /*3980*/  SYNCS.PHASECHK.TRANS64.TRYWAIT P0, [UR9+0x110], R4 ;  /* 0x00011004ff0075a7 */ /* 0x000ee40008001109 */
[----:B-123--:R-:W-:Y:S05]  /*3990*/  @!P0 BRA `(.L_x_73) ;  /* 0x0000006400a48947 */ /* 0x00efea0003800000 */
.L_x_183:
[----:B------:R-:W-:Y:S01]  /*39a0*/  UMOV UR16, UR17 ;  /* 0x0000001100107c82 */ /* 0x000fe20008000000 */
[----:B------:R-:W-:Y:S05]  /*39b0*/  BRA.U !UP0, `(.L_x_74) ;  /* 0x0000000108c07547 */ /* 0x000fea000b800000 */
[----:B------:R-:W-:Y:S02]  /*39c0*/  UIADD3 UR16, UPT, UPT, UR20, UR17, URZ ;  /* 0x0000001114107290 */ /* 0x000fe4000fffe0ff */
[----:B------:R-:W-:Y:S01]  /*39d0*/  UPLOP3.LUT UP3, UPT, UPT, UPT, UPT, 0x40, 0x4 ;  /* 0x000000000004789c */ /* 0x000fe20003f6e870 */
[----:B------:R-:W-:Y:S01]  /*39e0*/  UMOV UR15, UR6 ;  /* 0x00000006000f7c82 */ /* 0x000fe20008000000 */
[----:B------:R-:W-:-:S09]  /*39f0*/  UMOV UR46, UR18 ;  /* 0x00000012002e7c82 */ /* 0x000fd20008000000 */
.L_x_77:
[----:B--2---:R-:W-:Y:S01]  /*3a00*/  ULEA UR8, UR46, UR7, 0x3 ;  /* 0x000000072e087291 */ /* 0x004fe2000f8e18ff */
[----:B---3--:R-:W-:Y:S11]  /*3a10*/  @P2 BRA `(.L_x_75) ;  /* 0x00000000000c2947 */ /* 0x008ff60003800000 */
[----:B-1----:R-:W-:Y:S04]  /*3a20*/  SHF.L.U32 R4, R2, 0x1f, RZ ;  /* 0x0000001f02047819 */ /* 0x002fe800000006ff */
[----:B------:R-:W1:Y:S02]  /*3a30*/  SYNCS.PHASECHK.TRANS64.TRYWAIT P0, [UR8], R4 ;  /* 0x00000004ff0075a7 */ /* 0x000e640008001108 */
[----:B-1----:R-:W-:Y:S05]  /*3a40*/  @!P0 BRA `(.L_x_76) ;  /* 0x0000006400908947 */ /* 0x002fea0003800000 */
.L_x_75:
[----:B------:R-:W-:Y:S01]  /*3a50*/  UISETP.NE.AND UP0, UPT, UR15, 0x1, UPT ;  /* 0x000000010f00788c */ /* 0x000fe2000bf05270 */
[----:B------:R-:W-:Y:S01]  /*3a60*/  PLOP3.LUT P2, PT, PT, PT, PT, 0x80, 0x8 ;  /* 0x000000000008781c */ /* 0x000fe20003f4f070 */
[----:B------:R-:W-:Y:S02]  /*3a70*/  UIADD3 UR18, UPT, UPT, UR46, 0x1, URZ ;  /* 0x000000012e127890 */ /* 0x000fe4000fffe0ff */
[----:B------:R-:W-:Y:S02]  /*3a80*/  ULEA UR32, UR46, UR14, 0x9 ;  /* 0x0000000e2e207291 */ /* 0x000fe4000f8e48ff */
[----:B------:R-:W-:Y:S01]  /*3a90*/  UISETP.NE.AND UP1, UPT, UR18, 0x8, UPT ;  /* 0x000000081200788c */ /* 0x000fe2000bf25270 */
[----:B------:R-:W-:Y:S01]  /*3aa0*/  PLOP3.LUT P0, PT, PT, PT, UP0, 0x80, 0x8 ;  /* 0x000000000008781c */ /* 0x000fe20003f0f008 */
[----:B------:R-:W-:Y:S02]  /*3ab0*/  UIADD3 UR44, UPT, UPT, UR32, 0x2, URZ ;  /* 0x00000002202c7890 */ /* 0x000fe4000fffe0ff */
[----:B------:R-:W-:Y:S02]  /*3ac0*/  USEL UR31, URZ, 0x1, UP1 ;  /* 0x00000001ff1f7887 */ /* 0x000fe40008800000 */
[----:B------:R-:W-:Y:S02]  /*3ad0*/  USEL UR18, UR18, URZ, UP1 ;  /* 0x000000ff12127287 */ /* 0x000fe40008800000 */
[----:B------:R-:W-:Y:S02]  /*3ae0*/  UIADD3 UR40, UPT, UPT, UR32, 0x4, URZ ;  /* 0x0000000420287890 */ /* 0x000fe4000fffe0ff */
[----:B------:R-:W-:Y:S01]  /*3af0*/  @UP0 ULEA UR30, UR18, UR7, 0x3 ;  /* 0x00000007121e0291 */ /* 0x000fe2000f8e18ff */
[----:B------:R-:W-:Y:S01]  /*3b00*/  LOP3.LUT R2, R2, UR31, RZ, 0x3c, !PT ;  /* 0x0000001f02027c12 */ /* 0x000fe2000f8e3cff */
[----:B------:R-:W-:Y:S02]  /*3b10*/  UIADD3 UR36, UPT, UPT, UR32, 0x6, URZ ;  /* 0x0000000620247890 */ /* 0x000fe4000fffe0ff */
[----:B------:R-:W-:Y:S01]  /*3b20*/  UIADD3 UR8, UPT, UPT, UR8, 0x40, URZ ;  /* 0x0000004008087890 */ /* 0x000fe2000fffe0ff */
[----:B-1----:R-:W-:Y:S01]  /*3b30*/  @P0 SHF.L.U32 R0, R2, 0x1f, RZ ;  /* 0x0000001f02000819 */ /* 0x002fe200000006ff */
[----:B------:R-:W-:Y:S02]  /*3b40*/  UIADD3 UR17, UPT, UPT, UR17, 0x1, URZ ;  /* 0x0000000111117890 */ /* 0x000fe4000fffe0ff */
[----:B------:R-:W-:Y:S01]  /*3b50*/  UIADD3 UR15, UPT, UPT, UR15, -0x1, URZ ;  /* 0xffffffff0f0f7890 */ /* 0x000fe2000fffe0ff */
[----:B------:R2:W3:Y:S01]  /*3b60*/  @P0 SYNCS.PHASECHK.TRANS64.TRYWAIT P2, [UR30], R0 ;  /* 0x00000000ff0005a7 */ /* 0x0004e2000804111e */
[----:B------:R-:W-:Y:S02]  /*3b70*/  ULEA UR30, UR46, UR13, 0xa ;  /* 0x0000000d2e1e7291 */ /* 0x000fe4000f8e50ff */
[----:B------:R-:W-:Y:S02]  /*3b80*/  UISETP.NE.AND UP0, UPT, UR17, UR16, UPT ;  /* 0x000000101100728c */ /* 0x000fe4000bf05270 */
[----:B------:R-:W-:Y:S02]  /*3b90*/  UIADD3 UR42, UPT, UPT, UR30, 0x2, URZ ;  /* 0x000000021e2a7890 */ /* 0x000fe4000fffe0ff */
[----:B------:R-:W-:Y:S02]  /*3ba0*/  UIADD3 UR38, UPT, UPT, UR30, 0x4, URZ ;  /* 0x000000041e267890 */ /* 0x000fe4000fffe0ff */
[----:B------:R-:W-:Y:S01]  /*3bb0*/  UIADD3 UR34, UPT, UPT, UR30, 0x6, URZ ;  /* 0x000000061e227890 */ /* 0x000fe2000fffe0ff */
[----:B------:R-:W-:Y:S01]  /*3bc0*/  UMOV UR33, 0x40004040 ;  /* 0x4000404000217882 */ /* 0x000fe20000000000 */
[----:B------:R-:W-:Y:S01]  /*3bd0*/  UMOV UR31, 0x40004040 ;  /* 0x40004040001f7882 */ /* 0x000fe20000000000 */
[----:B------:R-:W-:Y:S01]  /*3be0*/  UMOV UR45, 0x40004040 ;  /* 0x40004040002d7882 */ /* 0x000fe20000000000 */
[----:B------:R2:W-:Y:S01]  /*3bf0*/  UTCHMMA.2CTA gdesc[UR30], gdesc[UR32], tmem[UR10], tmem[UR28], idesc[UR29], UP3 ;  /* 0x00ff1c201e0075ea */ /* 0x0005e20009a0000a */
[----:B------:R-:W-:Y:S01]  /*3c00*/  UPLOP3.LUT UP3, UPT, UPT, UPT, UPT, 0x80, 0x8 ;  /* 0x000000000008789c */ /* 0x000fe20003f6f070 */
[----:B------:R-:W-:Y:S01]  /*3c10*/  UMOV UR43, 0x40004040 ;  /* 0x40004040002b7882 */ /* 0x000fe20000000000 */
[----:B------:R-:W-:Y:S01]  /*3c20*/  UMOV UR41, 0x40004040 ;  /* 0x4000404000297882 */ /* 0x000fe20000000000 */
[----:B------:R2:W-:Y:S01]  /*3c30*/  UTCHMMA.2CTA gdesc[UR42], gdesc[UR44], tmem[UR10], tmem[UR26], idesc[UR27], UPT ;  /* 0x00ff1a2c2a0075ea */ /* 0x0005e2000ba0000a */
[----:B------:R-:W-:Y:S01]  /*3c40*/  UMOV UR39, 0x40004040 ;  /* 0x4000404000277882 */ /* 0x000fe20000000000 */
[----:B------:R-:W-:Y:S01]  /*3c50*/  UMOV UR37, 0x40004040 ;  /* 0x4000404000257882 */ /* 0x000fe20000000000 */
[----:B------:R-:W-:Y:S01]  /*3c60*/  UMOV UR35, 0x40004040 ;  /* 0x4000404000237882 */ /* 0x000fe20000000000 */
[----:B------:R2:W-:Y:S01]  /*3c70*/  UTCHMMA.2CTA gdesc[UR38], gdesc[UR40], tmem[UR10], tmem[UR24], idesc[UR25], UPT ;  /* 0x00ff1828260075ea */ /* 0x0005e2000ba0000a */
[----:B------:R2:W-:Y:S01]  /*3c80*/  UTCHMMA.2CTA gdesc[UR34], gdesc[UR36], tmem[UR10], tmem[UR22], idesc[UR23], UPT ;  /* 0x00ff1624220075ea */ /* 0x0005e2000ba0000a */
[----:B------:R2:W-:Y:S01]  /*3c90*/  UTCBAR.2CTA.MULTICAST [UR8], URZ, UR12 ;  /* 0x000000ff080073e9 */ /* 0x0005e2000820080c */
[----:B------:R-:W-:Y:S01]  /*3ca0*/  UMOV UR46, UR18 ;  /* 0x00000012002e7c82 */ /* 0x000fe20008000000 */
[----:B------:R-:W-:Y:S05]  /*3cb0*/  BRA.U UP0, `(.L_x_77) ;  /* 0xfffffffd00507547 */ /* 0x000fea000b83ffff */
.L_x_74:
[----:B------:R-:W-:Y:S01]  /*3cc0*/  UIADD3 UR9, UPT, UPT, UR9, 0xf0, URZ ;  /* 0x000000f009097890 */ /* 0x000fe2000fffe0ff */
[----:B------:R-:W-:-:S08]  /*3cd0*/  UMOV UR17, UR16 ;  /* 0x0000001000117c82 */ /* 0x000fd00008000000 */
[----:B------:R4:W-:Y:S01]  /*3ce0*/  UTCBAR.2CTA.MULTICAST [UR9], URZ, UR11 ;  /* 0x000000ff090073e9 */ /* 0x0009e2000820080b */
[----:B------:R-:W-:Y:S02]  /*3cf0*/  NOP ;  /* 0x0000000000007918 */ /* 0x000fe40000000000 */
.L_x_72:
[----:B------:R-:W-:Y:S01]  /*3d00*/  UIADD3 UR19, UPT, UPT, UR19, 0x1, URZ ;  /* 0x0000000113137890 */ /* 0x000fe2000fffe0ff */
[----:B------:R-:W-:-:S03]  /*3d10*/  ISETP.NE.AND P0, PT, R8, 0x2, PT ;  /* 0x000000020800780c */ /* 0x000fc60003f05270 */
[----:B------:R-:W-:Y:S01]  /*3d20*/  UISETP.NE.AND UP0, UPT, UR19, 0x4, UPT ;  /* 0x000000041300788c */ /* 0x000fe2000bf05270 */
[----:B-12---:R-:W-:Y:S02]  /*3d30*/  SEL R0, RZ, 0x1, P0 ;  /* 0x00000001ff007807 */ /* 0x006fe40000000000 */
[----:B------:R-:W-:Y:S01]  /*3d40*/  SEL R8, R8, RZ, P0 ;  /* 0x000000ff08087207 */ /* 0x000fe20000000000 */
[----:B------:R-:W-:Y:S01]  /*3d50*/  USEL UR8, URZ, 0x1, UP0 ;  /* 0x00000001ff087887 */ /* 0x000fe20008000000 */
[----:B------:R-:W-:Y:S01]  /*3d60*/  LOP3.LUT R3, R3, R0, RZ, 0x3c, !PT ;  /* 0x0000000003037212 */ /* 0x000fe200078e3cff */
[----:B------:R-:W-:-:S04]  /*3d70*/  USEL UR19, UR19, URZ, UP0 ;  /* 0x000000ff13137287 */ /* 0x000fc80008000000 */
[----:B------:R-:W-:Y:S01]  /*3d80*/  LOP3.LUT R9, R9, UR8, RZ, 0x3c, !PT ;  /* 0x0000000809097c12 */ /* 0x000fe2000f8e3cff */
[----:B------:R-:W-:Y:S07]  /*3d90*/  @P1 BRA `(.L_x_78) ;  /* 0xfffffff800881947 */ /* 0x000fee000383ffff */
[----:B------:R-:W1:Y:S01]  /*3da0*/  S2UR UR6, SR_CgaCtaId ;  /* 0x00000000000679c3 */ /* 0x000e620000008800 */
[----:B------:R-:W-:Y:S01]  /*3db0*/  ELECT P0, URZ, PT ;  /* 0x0000000000ff782f */ /* 0x000fe20003800000 */
[----:B------:R-:W-:Y:S01]  /*3dc0*/  HFMA2 R0, -RZ, RZ, 0, 5.9604644775390625e-08 ;  /* 0x00000001ff007431 */ /* 0x000fe200000001ff */
[----:B------:R-:W-:-:S05]  /*3dd0*/  UMOV UR8, 0x40 ;  /* 0x0000004000087882 */ /* 0x000fca0000000000 */
[----:B------:R-:W-:Y:S01]  /*3de0*/  UVIRTCOUNT.DEALLOC.SMPOOL 0x80 ;  /* 0x000000800000784c */ /* 0x000fe20000000000 */
[----:B------:R-:W-:Y:S02]  /*3df0*/  UISETP.NE.AND UP0, UPT, UR5, URZ, UPT ;  /* 0x000000ff0500728c */ /* 0x000fe4000bf05270 */
[----:B-1----:R-:W-:-:S09]  /*3e00*/  ULEA UR6, UR6, UR8, 0x18 ;  /* 0x0000000806067291 */ /* 0x002fd2000f8ec0ff */
[----:B------:R1:W-:Y:S01]  /*3e10*/  @P0 STS.U8 [UR6+0x1c], R0 ;  /* 0x00001c00ff000988 */ /* 0x0003e20008000006 */
[----:B------:R-:W-:Y:S05]  /*3e20*/  BRA.U UP0, `(.L_x_79) ;  /* 0x0000000100a07547 */ /* 0x000fea000b800000 */
[----:B------:R-:W-:Y:S01]  /*3e30*/  UIADD3 UR5, UPT, UPT, UR7, 0x110, URZ ;  /* 0x0000011007057890 */ /* 0x000fe2000fffe0ff */
[----:B------:R-:W-:-:S03]  /*3e40*/  SHF.L.U32 R2, R9, 0x1f, RZ ;  /* 0x0000001f09027819 */ /* 0x000fc600000006ff */
[----:B------:R-:W-:-:S09]  /*3e50*/  ULEA UR8, UR19, UR5, 0x3 ;  /* 0x0000000513087291 */ /* 0x000fd2000f8e18ff */
[----:B------:R-:W2:Y:S02]  /*3e60*/  SYNCS.PHASECHK.TRANS64.TRYWAIT P0, [UR8], R2 ;  /* 0x00000002ff0075a7 */ /* 0x000ea40008001108 */
[----:B--2---:R-:W-:Y:S05]  /*3e70*/  @!P0 BRA `(.L_x_80) ;  /* 0x00000060009c8947 */ /* 0x004fea0003800000 */
.L_x_186:
[----:B----4-:R-:W-:-:S04]  /*3e80*/  UIADD3 UR9, UPT, UPT, UR19, 0x1, URZ ;  /* 0x0000000113097890 */ /* 0x010fc8000fffe0ff */
        /* <DEDUP_REMOVED lines=8> */
.L_x_188:
        /* <DEDUP_REMOVED lines=9> */
.L_x_190:
[----:B------:R-:W-:-:S04]  /*3fa0*/  UIADD3 UR9, UPT, UPT, UR9, 0x1, URZ ;  /* 0x0000000109097890 */ /* 0x000fc8000fffe0ff */
[----:B------:R-:W-:-:S04]  /*3fb0*/  UISETP.NE.AND UP1, UPT, UR9, 0x4, UPT ;  /* 0x000000040900788c */ /* 0x000fc8000bf25270 */
[----:B------:R-:W-:Y:S02]  /*3fc0*/  USEL UR8, URZ, 0x1, UP1 ;  /* 0x00000001ff087887 */ /* 0x000fe40008800000 */
[----:B------:R-:W-:-:S04]  /*3fd0*/  USEL UR9, UR9, URZ, UP1 ;  /* 0x000000ff09097287 */ /* 0x000fc80008800000 */
[----:B------:R-:W-:Y:S01]  /*3fe0*/  ULEA UR9, UR9, UR5, 0x3 ;  /* 0x0000000509097291 */ /* 0x000fe2000f8e18ff */
[----:B------:R-:W-:-:S04]  /*3ff0*/  LOP3.LUT R2, R2, UR8, RZ, 0x3c, !PT ;  /* 0x0000000802027c12 */ /* 0x000fc8000f8e3cff */
[----:B------:R-:W-:Y:S01]  /*4000*/  SHF.L.U32 R2, R2, 0x1f, RZ ;  /* 0x0000001f02027819 */ /* 0x000fe200000006ff */
[----:B-1----:R-:W-:-:S04]  /*4010*/  IMAD.U32 R0, RZ, RZ, UR9 ;  /* 0x00000009ff007e24 */ /* 0x002fc8000f8e00ff */
[----:B------:R1:W2:Y:S03]  /*4020*/  SYNCS.PHASECHK.TRANS64.TRYWAIT P0, [R0+URZ], R2 ;  /* 0x00000002000075a7 */ /* 0x0002a600080011ff */
[----:B--2---:R-:W-:Y:S05]  /*4030*/  @!P0 NANOSLEEP.SYNCS 0x989680 ;  /* 0x009896800000895d */ /* 0x004fea0003900000 */
[----:B------:R-:W2:Y:S02]  /*4040*/  @!P0 SYNCS.PHASECHK.TRANS64 P0, [R0+URZ], R2 ;  /* 0x00000002000085a7 */ /* 0x000ea400080010ff */
[----:B--2---:R-:W-:Y:S05]  /*4050*/  @P0 BRA `(.L_x_83) ;  /* 0x0000000000200947 */ /* 0x004fea0003800000 */
.L_x_84:
[----:B--2---:R2:W4:Y:S02]  /*4060*/  SYNCS.PHASECHK.TRANS64.TRYWAIT P0, [R0+URZ], R2 ;  /* 0x00000002000075a7 */ /* 0x00452400080011ff */
[----:B----4-:R-:W-:Y:S05]  /*4070*/  @!P0 NANOSLEEP.SYNCS 0x989680 ;  /* 0x009896800000895d */ /* 0x010fea0003900000 */
[----:B------:R-:W4:Y:S02]  /*4080*/  @!P0 SYNCS.PHASECHK.TRANS64 P0, [R0+URZ], R2 ;  /* 0x00000002000085a7 */ /* 0x000f2400080010ff */
[----:B----4-:R-:W-:Y:S05]  /*4090*/  @!P0 BRA `(.L_x_84) ;  /* 0xfffffffc00f08947 */ /* 0x010fea000383ffff */
[----:B------:R-:W-:Y:S05]  /*40a0*/  BRA `(.L_x_83) ;  /* 0x00000000000c7947 */ /* 0x000fea0003800000 */
.L_x_79:
[----:B------:R-:W-:-:S04]  /*40b0*/  UIADD3 UR5, UPT, UPT, UR7, 0x150, URZ ;  /* 0x0000015007057890 */ /* 0x000fc8000fffe0ff */
[----:B------:R-:W-:-:S09]  /*40c0*/  UPRMT UR5, UR4, 0x654, UR5 ;  /* 0x0000065404057896 */ /* 0x000fd20008000005 */
[----:B------:R-:W-:Y:S03]  /*40d0*/  SYNCS.ARRIVE.TRANS64.RED.A1T0 RZ, [UR5], RZ ;  /* 0x000000ffffff79a7 */ /* 0x000fe60008100405 */
.L_x_83:
[----:B-12---:R-:W-:Y:S01]  /*40e0*/  SHF.L.U32 R2, RZ, 0x1f, RZ ;  /* 0x0000001fff027819 */ /* 0x006fe200000006ff */
[----:B------:R-:W-:Y:S01]  /*40f0*/  UIADD3 UR5, UPT, UPT, UR7, 0x150, URZ ;  /* 0x0000015007057890 */ /* 0x000fe2000fffe0ff */
[----:B------:R-:W-:Y:S02]  /*4100*/  PLOP3.LUT P0, PT, PT, PT, UP0, 0x80, 0x8 ;  /* 0x000000000008781c */ /* 0x000fe40003f0f008 */
[----:B------:R-:W1:Y:S02]  /*4110*/  SYNCS.PHASECHK.TRANS64.TRYWAIT P1, [UR7+0x150], R2 ;  /* 0x00015002ff0075a7 */ /* 0x000e640008021107 */
[----:B-1----:R-:W-:Y:S09]  /*4120*/  @!P1 BRA `(.L_x_85) ;  /* 0x0000006000389947 */ /* 0x002ff20003800000 */
.L_x_192:
[----:B------:R-:W-:Y:S01]  /*4130*/  @!UP0 UPRMT UR5, UR4, 0x654, UR5 ;  /* 0x0000065404058896 */ /* 0x000fe20008000005 */
[----:B------:R-:W-:Y:S02]  /*4140*/  UMOV UR8, 0xffff ;  /* 0x0000ffff00087882 */ /* 0x000fe40000000000 */
[----:B------:R-:W-:-:S06]  /*4150*/  UMOV UR4, 0x1 ;  /* 0x0000000100047882 */ /* 0x000fcc0000000000 */
[----:B------:R-:W-:Y:S01]  /*4160*/  @!P0 SYNCS.ARRIVE.TRANS64.RED.A1T0 RZ, [UR5], RZ ;  /* 0x000000ffffff89a7 */ /* 0x000fe20008100405 */
[----:B------:R-:W-:Y:S01]  /*4170*/  NOP ;  /* 0x0000000000007918 */ /* 0x000fe20000000000 */
[----:B-1----:R-:W1:Y:S01]  /*4180*/  LDS R0, [UR6+0x14] ;  /* 0x00001406ff007984 */ /* 0x002e620008000800 */
[----:B------:R-:W-:-:S04]  /*4190*/  ULOP3.LUT UR5, UR21, 0xffff, URZ, 0xc0, !UPT ;  /* 0x0000ffff15057892 */ /* 0x000fc8000f8ec0ff */
[----:B------:R-:W-:-:S04]  /*41a0*/  USHF.R.U32.HI UR5, URZ, 0x5, UR5 ;  /* 0x00000005ff057899 */ /* 0x000fc80008011605 */
[----:B------:R-:W-:Y:S02]  /*41b0*/  USHF.L.U32 UR8, UR8, UR5, URZ ;  /* 0x0000000508087299 */ /* 0x000fe400080006ff */
[----:B------:R-:W-:-:S04]  /*41c0*/  USHF.L.U32 UR4, UR4, UR5, URZ ;  /* 0x0000000504047299 */ /* 0x000fc800080006ff */
[----:B-1----:R-:W-:-:S04]  /*41d0*/  LOP3.LUT R0, R0, UR8, RZ, 0xc0, !PT ;  /* 0x0000000800007c12 */ /* 0x002fc8000f8ec0ff */
[----:B------:R-:W-:-:S13]  /*41e0*/  ISETP.NE.AND P0, PT, R0, UR8, PT ;  /* 0x0000000800007c0c */ /* 0x000fda000bf05270 */
[----:B------:R-:W-:Y:S05]  /*41f0*/  @P0 BRA `(.L_x_86) ;  /* 0x0000000000580947 */ /* 0x000fea0003800000 */
[----:B------:R-:W1:Y:S02]  /*4200*/  LDS R0, [UR6+0x18] ;  /* 0x00001806ff007984 */ /* 0x000e640008000800 */
[----:B-1----:R-:W-:-:S04]  /*4210*/  LOP3.LUT R0, R0, UR4, RZ, 0xc0, !PT ;  /* 0x0000000400007c12 */ /* 0x002fc8000f8ec0ff */
[----:B------:R-:W-:-:S13]  /*4220*/  ISETP.NE.AND P0, PT, R0, UR4, PT ;  /* 0x0000000400007c0c */ /* 0x000fda000bf05270 */
[----:B------:R-:W-:Y:S05]  /*4230*/  @P0 BRA `(.L_x_87) ;  /* 0x00000000003c0947 */ /* 0x000fea0003800000 */
[----:B------:R-:W1:Y:S01]  /*4240*/  S2R R2, SR_LANEID ;  /* 0x0000000000027919 */ /* 0x000e620000000000 */
[----:B------:R-:W-:Y:S01]  /*4250*/  ULOP3.LUT UR8, URZ, UR8, URZ, 0x33, !UPT ;  /* 0x00000008ff087292 */ /* 0x000fe2000f8e33ff */
[----:B------:R-:W-:Y:S02]  /*4260*/  VOTEU.ANY UR7, UPT, PT ;  /* 0x0000000000077886 */ /* 0x000fe400038e0100 */
[----:B------:R-:W-:-:S03]  /*4270*/  UFLO.U32 UR7, UR7 ;  /* 0x00000007000772bd */ /* 0x000fc600080e0000 */
[----:B------:R-:W-:-:S04]  /*4280*/  IMAD.U32 R0, RZ, RZ, UR8 ;  /* 0x00000008ff007e24 */ /* 0x000fc8000f8e00ff */
[----:B------:R2:W3:Y:S02]  /*4290*/  REDUX UR5, R0 ;  /* 0x00000000000573c4 */ /* 0x0004e40000000000 */
[----:B------:R1:W-:Y:S02]  /*42a0*/  UTCATOMSWS.AND URZ, UR8 ;  /* 0x0000000800ff79e3 */ /* 0x0003e40008000000 */
[----:B-1----:R-:W-:Y:S02]  /*42b0*/  ISETP.EQ.U32.AND P0, PT, R2, UR7, PT ;  /* 0x0000000702007c0c */ /* 0x002fe4000bf02070 */
[----:B--2---:R-:W-:Y:S02]  /*42c0*/  LOP3.LUT R0, RZ, UR4, RZ, 0x33, !PT ;  /* 0x00000004ff007c12 */ /* 0x004fe4000f8e33ff */
[----:B---3--:R-:W-:Y:S02]  /*42d0*/  MOV R2, UR5 ;  /* 0x0000000500027c02 */ /* 0x008fe40008000f00 */
[----:B------:R-:W1:Y:S07]  /*42e0*/  REDUX UR4, R0 ;  /* 0x00000000000473c4 */ /* 0x000e6e0000000000 */
[----:B------:R2:W-:Y:S01]  /*42f0*/  @P0 ATOMS.AND RZ, [UR6+0x14], R2 ;  /* 0x00001402ffff098c */ /* 0x0005e2000a800006 */
[----:B-1----:R-:W-:-:S05]  /*4300*/  IMAD.U32 R0, RZ, RZ, UR4 ;  /* 0x00000004ff007e24 */ /* 0x002fca000f8e00ff */
[----:B------:R2:W-:Y:S01]  /*4310*/  @P0 ATOMS.AND RZ, [UR6+0x18], R0 ;  /* 0x00001800ffff098c */ /* 0x0005e2000a800006 */
[----:B------:R-:W-:Y:S05]  /*4320*/  BRA `(.L_x_88) ;  /* 0x0000000000147947 */ /* 0x000fea0003800000 */
.L_x_87:
[----:B------:R-:W-:Y:S02]  /*4330*/  MOV R2, 0x4350 ;  /* 0x0000435000027802 */ /* 0x000fe40000000f00 */
[----:B---345:R-:W-:Y:S05]  /*4340*/  CALL.REL.NOINC `($__internal_0_$__cuda_sm10x_tcgen05_guardrail_trap_col_being_dealloced_not_returned_by_alloc) ;  /* 0x0000006400187944 */ /* 0x038fea0003c00000 */
[----:B------:R-:W-:Y:S05]  /*4350*/  BRA `(.L_x_88) ;  /* 0x0000000000087947 */ /* 0x000fea0003800000 */
.L_x_86:
[----:B------:R-:W-:Y:S02]  /*4360*/  MOV R2, 0x4380 ;  /* 0x0000438000027802 */ /* 0x000fe40000000f00 */
[----:B---345:R-:W-:Y:S05]  /*4370*/  CALL.REL.NOINC `($__internal_2_$__cuda_sm10x_tcgen05_guardrail_trap_unallocated_columns_being_dealloced) ;  /* 0x0000006400247944 */ /* 0x038fea0003c00000 */
.L_x_88:
[----:B------:R-:W-:Y:S01]  /*4380*/  NOP ;  /* 0x0000000000007918 */ /* 0x000fe20000000000 */
[----:B----4-:R-:W-:Y:S05]  /*4390*/  EXIT ;  /* 0x000000000000794d */ /* 0x010fea0003800000 */
.L_x_59:
[----:B------:R-:W-:-:S09]  /*43a0*/  UISETP.NE.OR UP5, UPT, UR10, 0x3, UP5 ;  /* 0x000000030a00788c */ /* 0x000fd2000afa5670 */
[----:B------:R-:W-:Y:S05]  /*43b0*/  BRA.U UP5, `(.L_x_89) ;  /* 0x0000001105107547 */ /* 0x000fea000b800000 */
[----:B------:R-:W1:Y:S01]  /*43c0*/  LDC R0, c[0x0][0xb30] ;  /* 0x0002cc00ff007b82 */ /* 0x000e620000000800 */
[----:B------:R-:W2:Y:S01]  /*43d0*/  LDCU.64 UR8, c[0x0][0x888] ;  /* 0x00011100ff0877ac */ /* 0x000ea20008000a00 */
[----:B------:R-:W-:Y:S02]  /*43e0*/  HFMA2 R27, -RZ, RZ, 0, 0 ;  /* 0x00000000ff1b7431 */ /* 0x000fe400000001ff */
[----:B------:R-:W-:Y:S01]  /*43f0*/  IMAD.MOV.U32 R29, RZ, RZ, 0x1 ;  /* 0x00000001ff1d7424 */ /* 0x000fe200078e00ff */
[----:B------:R-:W-:Y:S01]  /*4400*/  MOV R25, 0x2000 ;  /* 0x0000200000197802 */ /* 0x000fe20000000f00 */
[----:B------:R-:W3:Y:S01]  /*4410*/  LDCU.64 UR4, c[0x0][0x890] ;  /* 0x00011200ff0477ac */ /* 0x000ee20008000a00 */
[----:B------:R-:W-:Y:S01]  /*4420*/  IMAD.MOV.U32 R28, RZ, RZ, RZ ;  /* 0x000000ffff1c7224 */ /* 0x000fe200078e00ff */
[----:B------:R-:W4:Y:S01]  /*4430*/  LDC R24, c[0x0][0x370] ;  /* 0x0000dc00ff187b82 */ /* 0x000f220000000800 */
[----:B------:R-:W-:Y:S01]  /*4440*/  UMOV UR6, 0x400 ;  /* 0x0000040000067882 */ /* 0x000fe20000000000 */
[----:B------:R-:W-:-:S02]  /*4450*/  UPLOP3.LUT UP1, UPT, UPT, UPT, UPT, 0x40, 0x4 ;  /* 0x000000000004789c */ /* 0x000fc40003f2e870 */
[----:B------:R-:W-:-:S04]  /*4460*/  ULEA UR6, UR37, UR6, 0x18 ;  /* 0x0000000625067291 */ /* 0x000fc8000f8ec0ff */
[----:B------:R-:W4:Y:S01]  /*4470*/  LDC R5, c[0x0][0xb0c] ;  /* 0x0002c300ff057b82 */ /* 0x000f220000000800 */
[----:B------:R-:W-:Y:S02]  /*4480*/  UIADD3 UR13, UPT, UPT, UR6, 0x98, URZ ;  /* 0x00000098060d7890 */ /* 0x000fe4000fffe0ff */
[----:B--2---:R-:W-:Y:S02]  /*4490*/  UISETP.NE.U32.AND UP2, UPT, UR8, URZ, UPT ;  /* 0x000000ff0800728c */ /* 0x004fe4000bf45070 */
[----:B------:R-:W-:Y:S02]  /*44a0*/  UIADD3 UR33, UPT, UPT, UR6, 0x80, URZ ;  /* 0x0000008006217890 */ /* 0x000fe4000fffe0ff */
[----:B---3--:R-:W-:Y:S01]  /*44b0*/  UISETP.NE.U32.AND UP3, UPT, UR4, URZ, UPT ;  /* 0x000000ff0400728c */ /* 0x008fe2000bf65070 */
[----:B------:R-:W2:Y:S01]  /*44c0*/  LDC R18, c[0x0][0xb20] ;  /* 0x0002c800ff127b82 */ /* 0x000ea20000000800 */
[----:B-1----:R-:W-:Y:S01]  /*44d0*/  ISETP.NE.AND P1, PT, R0, 0x1, PT ;  /* 0x000000010000780c */ /* 0x002fe20003f25270 */
[----:B------:R-:W-:-:S02]  /*44e0*/  UISETP.NE.AND.EX UP2, UPT, UR9, URZ, UPT, UP2 ;  /* 0x000000ff0900728c */ /* 0x000fc4000bf45320 */
[----:B------:R-:W-:Y:S02]  /*44f0*/  UIADD3 UR25, UPT, UPT, UR6, 0x88, URZ ;  /* 0x0000008806197890 */ /* 0x000fe4000fffe0ff */
[----:B------:R-:W-:Y:S02]  /*4500*/  UIADD3 UR17, UPT, UPT, UR6, 0x90, URZ ;  /* 0x0000009006117890 */ /* 0x000fe4000fffe0ff */
[----:B------:R-:W1:Y:S01]  /*4510*/  LDC.64 R30, c[0x0][0x348] ;  /* 0x0000d200ff1e7b82 */ /* 0x000e620000000a00 */
[----:B------:R-:W-:Y:S02]  /*4520*/  UPRMT UR13, UR37, 0x654, UR13 ;  /* 0x00000654250d7896 */ /* 0x000fe4000800000d */
[----:B------:R-:W-:-:S05]  /*4530*/  UISETP.NE.AND.EX UP3, UPT, UR5, URZ, UPT, UP3 ;  /* 0x000000ff0500728c */ /* 0x000fca000bf65330 */
[----:B------:R-:W3:Y:S08]  /*4540*/  LDC.64 R16, c[0x0][0xb10] ;  /* 0x0002c400ff107b82 */ /* 0x000ef00000000a00 */
[----:B------:R-:W1:Y:S08]  /*4550*/  LDC.64 R8, c[0x0][0xb18] ;  /* 0x0002c600ff087b82 */ /* 0x000e700000000a00 */
[----:B------:R-:W1:Y:S08]  /*4560*/  LDC.64 R6, c[0x0][0xb28] ;  /* 0x0002ca00ff067b82 */ /* 0x000e700000000a00 */
[----:B--2-4-:R-:W1:Y:S02]  /*4570*/  LDC R19, c[0x0][0x374] ;  /* 0x0000dd00ff137b82 */ /* 0x014e640000000800 */
.L_x_100:
[C---:B------:R-:W-:Y:S02]  /*4580*/  LEA R0, R28.reuse, UR6, 0x3 ;  /* 0x000000061c007c11 */ /* 0x040fe4000f8e18ff */
[----:B------:R-:W-:Y:S02]  /*4590*/  SHF.L.U32 R2, R27, 0x1f, RZ ;  /* 0x0000001f1b027819 */ /* 0x000fe400000006ff */
[----:B------:R-:W-:Y:S02]  /*45a0*/  LEA R20, R28, UR6, 0x4 ;  /* 0x000000061c147c11 */ /* 0x000fe4000f8e20ff */
[----:B--2---:R-:W2:Y:S02]  /*45b0*/  SYNCS.PHASECHK.TRANS64.TRYWAIT P0, [R0+URZ+0xd0], R2 ;  /* 0x0000d002000075a7 */ /* 0x004ea400080011ff */
[----:B--2---:R-:W-:Y:S05]  /*45c0*/  @!P0 BRA `(.L_x_90) ;  /* 0x0000005c00288947 */ /* 0x004fea0003800000 */
.L_x_193:
[----:B------:R-:W-:Y:S01]  /*45d0*/  ISETP.GE.AND P0, PT, R40, 0x1, PT ;  /* 0x000000012800780c */ /* 0x000fe20003f06270 */
[----:B------:R-:W4:Y:S01]  /*45e0*/  LDS.128 R20, [R20+0x160] ;  /* 0x0001600014147984 */ /* 0x000f220000000c00 */
[----:B--2---:R-:W-:Y:S01]  /*45f0*/  VIADD R0, R0, 0xe0 ;  /* 0x000000e000007836 */ /* 0x004fe20000000000 */
[----:B------:R-:W-:Y:S01]  /*4600*/  @!PT LDS RZ, [RZ] ;  /* 0x00000000fffff984 */ /* 0x000fe20000000800 */
[----:B------:R-:W-:Y:S01]  /*4610*/  @!PT LDS RZ, [RZ] ;  /* 0x00000000fffff984 */ /* 0x000fe20000000800 */
[----:B------:R-:W-:Y:S01]  /*4620*/  @!PT LDS RZ, [RZ] ;  /* 0x00000000fffff984 */ /* 0x000fe20000000800 */
[----:B------:R-:W-:Y:S01]  /*4630*/  @!PT LDS RZ, [RZ] ;  /* 0x00000000fffff984 */ /* 0x000fe20000000800 */
[----:B------:R2:W-:Y:S06]  /*4640*/  MEMBAR.ALL.CTA ;  /* 0x0000000000007992 */ /* 0x0005ec0000008000 */
[----:B--2---:R-:W2:Y:S01]  /*4650*/  FENCE.VIEW.ASYNC.S ;  /* 0x00000000000073c6 */ /* 0x004ea20000000000 */
[----:B------:R-:W-:Y:S04]  /*4660*/  PRMT R0, RZ, 0x654, R0 ;  /* 0x00000654ff007816 */ /* 0x000fe80000000000 */
[----:B--2---:R2:W-:Y:S01]  /*4670*/  SYNCS.ARRIVE.TRANS64.RED.A1T0 RZ, [R0+URZ], RZ ;  /* 0x000000ff00ff79a7 */ /* 0x0045e200081004ff */
[----:B----4-:R-:W-:Y:S11]  /*4680*/  LOP3.LUT P3, RZ, R22, 0x1, RZ, 0xc0, !PT ;  /* 0x0000000116ff7812 */ /* 0x010ff6000786c0ff */
[----:B------:R-:W-:Y:S02]  /*4690*/  @!UPT UIADD3 URZ, UPT, UPT, URZ, URZ, URZ ;  /* 0x000000fffffff290 */ /* 0x000fe4000fffe0ff */
[----:B------:R-:W-:Y:S02]  /*46a0*/  @P3 MOV R13, R20 ;  /* 0x00000014000d3202 */ /* 0x000fe40000000f00 */
[----:B------:R-:W-:Y:S01]  /*46b0*/  @P3 LOP3.LUT R12, R21, 0xffff, RZ, 0xc0, !PT ;  /* 0x0000ffff150c3812 */ /* 0x000fe200078ec0ff */
[----:B--2---:R-:W-:Y:S06]  /*46c0*/  @!P0 BRA `(.L_x_91) ;  /* 0x0000000000a48947 */ /* 0x004fec0003800000 */
[-C--:B-1----:R-:W-:Y:S01]  /*46d0*/  IMAD.HI.U32 R0, R19, R9.reuse, RZ ;  /* 0x0000000913007227 */ /* 0x082fe200078e00ff */
[----:B------:R-:W-:Y:S02]  /*46e0*/  ISETP.NE.AND P0, PT, R8, 0x1, PT ;  /* 0x000000010800780c */ /* 0x000fe40003f05270 */
[----:B------:R-:W-:Y:S01]  /*46f0*/  ISETP.NE.AND P2, PT, R40, 0x1, PT ;  /* 0x000000012800780c */ /* 0x000fe20003f45270 */
[----:B---3--:R-:W-:Y:S01]  /*4700*/  IMAD.HI.U32 R11, R24, R16, RZ ;  /* 0x00000010180b7227 */ /* 0x008fe200078e00ff */
[----:B------:R-:W-:Y:S02]  /*4710*/  SHF.R.U32.HI R0, RZ, R18, R0 ;  /* 0x00000012ff007219 */ /* 0x000fe40000011600 */
[----:B------:R-:W-:Y:S01]  /*4720*/  ISETP.NE.AND P4, PT, R5, 0x1, PT ;  /* 0x000000010500780c */ /* 0x000fe20003f85270 */
[----:B------:R-:W-:Y:S01]  /*4730*/  IMAD.HI.U32 R15, R12, R9, RZ ;  /* 0x000000090c0f7227 */ /* 0x000fe200078e00ff */
[----:B------:R-:W-:Y:S02]  /*4740*/  SHF.R.U32.HI R11, RZ, R17, R11 ;  /* 0x00000011ff0b7219 */ /* 0x000fe4000001160b */
[----:B------:R-:W-:Y:S01]  /*4750*/  SEL R0, R19, R0, !P0 ;  /* 0x0000000013007207 */ /* 0x000fe20004000000 */
[----:B------:R-:W-:Y:S01]  /*4760*/  IMAD.HI.U32 R14, R13, R16, RZ ;  /* 0x000000100d0e7227 */ /* 0x000fe200078e00ff */
[----:B------:R-:W-:Y:S03]  /*4770*/  SEL R11, R24, R11, !P4 ;  /* 0x0000000b180b7207 */ /* 0x000fe60006000000 */
[-C--:B------:R-:W-:Y:S01]  /*4780*/  IMAD.HI.U32 R10, R0, R6.reuse, RZ ;  /* 0x00000006000a7227 */ /* 0x080fe200078e00ff */
[----:B------:R-:W-:Y:S03]  /*4790*/  SHF.R.U32.HI R14, RZ, R17, R14 ;  /* 0x00000011ff0e7219 */ /* 0x000fe6000001160e */
[----:B------:R-:W-:Y:S01]  /*47a0*/  IMAD.HI.U32 R2, R11, R6, RZ ;  /* 0x000000060b027227 */ /* 0x000fe200078e00ff */
[-C--:B------:R-:W-:Y:S02]  /*47b0*/  @P2 SHF.R.U32.HI R0, RZ, R7.reuse, R10 ;  /* 0x00000007ff002219 */ /* 0x080fe4000001160a */
[----:B------:R-:W-:Y:S02]  /*47c0*/  SHF.R.U32.HI R10, RZ, R18, R15 ;  /* 0x00000012ff0a7219 */ /* 0x000fe4000001160f */
[----:B------:R-:W-:Y:S01]  /*47d0*/  @P2 SHF.R.U32.HI R11, RZ, R7, R2 ;  /* 0x00000007ff0b2219 */ /* 0x000fe20000011602 */
[----:B------:R-:W-:Y:S01]  /*47e0*/  IMAD R0, R40, R0, RZ ;  /* 0x0000000028007224 */ /* 0x000fe200078e02ff */
[----:B------:R-:W-:Y:S02]  /*47f0*/  SEL R10, R12, R10, !P0 ;  /* 0x0000000a0c0a7207 */ /* 0x000fe40004000000 */
[----:B------:R-:W-:Y:S01]  /*4800*/  SEL R2, R13, R14, !P4 ;  /* 0x0000000e0d027207 */ /* 0x000fe20006000000 */
[----:B------:R-:W-:Y:S01]  /*4810*/  IMAD R14, R40, R11, RZ ;  /* 0x0000000b280e7224 */ /* 0x000fe200078e02ff */
[C---:B------:R-:W-:Y:S01]  /*4820*/  ISETP.GE.AND P0, PT, R10.reuse, R0, PT ;  /* 0x000000000a00720c */ /* 0x040fe20003f06270 */
[----:B------:R-:W-:Y:S03]  /*4830*/  IMAD.HI.U32 R0, R10, R6, RZ ;  /* 0x000000060a007227 */ /* 0x000fe600078e00ff */
[----:B------:R-:W-:Y:S02]  /*4840*/  ISETP.GE.OR P0, PT, R2, R14, P0 ;  /* 0x0000000e0200720c */ /* 0x000fe40000706670 */
[-C--:B------:R-:W-:Y:S04]  /*4850*/  SHF.R.U32.HI R0, RZ, R7.reuse, R0 ;  /* 0x00000007ff007219 */ /* 0x080fe80000011600 */
[----:B------:R-:W-:Y:S05]  /*4860*/  SEL R15, R10, R0, !P2 ;  /* 0x000000000a0f7207 */ /* 0x000fea0005000000 */
[----:B------:R-:W-:Y:S02]  /*4870*/  IMAD.MOV R14, RZ, RZ, -R15 ;  /* 0x000000ffff0e7224 */ /* 0x000fe400078e0a0f */
[----:B------:R-:W-:Y:S04]  /*4880*/  @!P0 IMAD.HI.U32 R0, R2, R6, RZ ;  /* 0x0000000602008227 */ /* 0x000fe800078e00ff */
[----:B------:R-:W-:Y:S01]  /*4890*/  IMAD R14, R40, R14, R10 ;  /* 0x0000000e280e7224 */ /* 0x000fe200078e020a */
[----:B------:R-:W-:Y:S04]  /*48a0*/  @!P0 SHF.R.U32.HI R0, RZ, R7, R0 ;  /* 0x00000007ff008219 */ /* 0x000fe80000011600 */
[----:B------:R-:W-:Y:S04]  /*48b0*/  @!P0 SEL R0, R2, R0, !P2 ;  /* 0x0000000002008207 */ /* 0x000fe80005000000 */
[----:B------:R-:W-:Y:S01]  /*48c0*/  @!P0 IADD3 R15, PT, PT, R15, -R0, RZ ;  /* 0x800000000f0f8210 */ /* 0x000fe20007ffe0ff */
[----:B------:R-:W-:Y:S01]  /*48d0*/  @!P0 IMAD R0, R11, R14, R0 ;  /* 0x0000000e0b008224 */ /* 0x000fe200078e0200 */
[----:B------:R-:W-:Y:S01]  /*48e0*/  IADD3 R11, PT, PT, -R10, RZ, RZ ;  /* 0x000000ff0a0b7210 */ /* 0x000fe20007ffe1ff */
[--C-:B------:R-:W-:Y:S02]  /*48f0*/  IMAD.MOV R14, RZ, RZ, -R2.reuse ;  /* 0x000000ffff0e7224 */ /* 0x100fe400078e0a02 */
[----:B------:R-:W-:Y:S02]  /*4900*/  @!P0 IMAD R10, R15, R40, R2 ;  /* 0x000000280f0a8224 */ /* 0x000fe400078e0202 */
[----:B------:R-:W-:Y:S02]  /*4910*/  @!P0 IMAD.MOV.U32 R2, RZ, RZ, R0 ;  /* 0x000000ffff028224 */ /* 0x000fe400078e0000 */
[----:B------:R-:W-:Y:S02]  /*4920*/  IMAD R13, R5, R14, R13 ;  /* 0x0000000e050d7224 */ /* 0x000fe400078e020d */
[----:B------:R-:W-:Y:S02]  /*4930*/  IMAD R12, R8, R11, R12 ;  /* 0x0000000b080c7224 */ /* 0x000fe400078e020c */
[----:B------:R-:W-:Y:S02]  /*4940*/  IMAD R13, R2, R5, R13 ;  /* 0x00000005020d7224 */ /* 0x000fe400078e020d */
[----:B------:R-:W-:Y:S02]  /*4950*/  IMAD R12, R10, R8, R12 ;  /* 0x000000080a0c7224 */ /* 0x000fe400078e020c */
.L_x_91:
[----:B------:R-:W-:Y:S05]  /*4960*/  BRA.U UP1, `(.L_x_92) ;  /* 0x0000000101107547 */ /* 0x000fea000b800000 */
[----:B------:R-:W-:Y:S04]  /*4970*/  MOV R2, UR7 ;  /* 0x0000000700027c02 */ /* 0x000fe80008000f00 */
[----:B------:R-:W-:Y:S04]  /*4980*/  SHF.L.U32 R2, R2, 0x1f, RZ ;  /* 0x0000001f02027819 */ /* 0x000fe800000006ff */
[----:B------:R-:W2:Y:S02]  /*4990*/  SYNCS.PHASECHK.TRANS64.TRYWAIT P0, [UR6+0xc8], R2 ;  /* 0x0000c802ff0075a7 */ /* 0x000ea40008001106 */
[----:B--2---:R-:W-:Y:S05]  /*49a0*/  @!P0 BRA `(.L_x_93) ;  /* 0x0000005800448947 */ /* 0x004fea0003800000 */
.L_x_92:
[----:B------:R-:W-:Y:S02]  /*49b0*/  R2UR UR35, R3 ;  /* 0x00000000032372ca */ /* 0x000fe400000e0000 */
[----:B------:R-:W-:Y:S02]  /*49c0*/  R2UR UR34, R4 ;  /* 0x00000000042272ca */ /* 0x000fe400000e0000 */
[----:B------:R-:W-:Y:S02]  /*49d0*/  ISETP.NE.U32.AND P2, PT, RZ, UR4, PT ;  /* 0x00000004ff007c0c */ /* 0x000fe4000bf45070 */
[----:B------:R-:W-:Y:S02]  /*49e0*/  SHF.L.U32 R32, R29, 0x1f, RZ ;  /* 0x0000001f1d207819 */ /* 0x000fe400000006ff */
[----:B------:R-:W-:Y:S05]  /*49f0*/  ISETP.NE.AND.EX P2, PT, RZ, UR5, PT, P2 ;  /* 0x00000005ff007c0c */ /* 0x000fea000bf45320 */
[----:B------:R-:W-:Y:S02]  /*4a00*/  USHF.L.U32 UR35, UR35, 0x7, URZ ;  /* 0x0000000723237899 */ /* 0x000fe400080006ff */
[----:B------:R-:W-:Y:S01]  /*4a10*/  USHF.L.U32 UR34, UR34, 0x7, URZ ;  /* 0x0000000722227899 */ /* 0x000fe200080006ff */
[----:B------:R-:W-:Y:S11]  /*4a20*/  BRA.U !UP3, `(.L_x_94) ;  /* 0x000000010b347547 */ /* 0x000ff6000b800000 */
[----:B------:R-:W-:Y:S01]  /*4a30*/  UPLOP3.LUT UP0, UPT, UPT, UPT, UP2, 0x80, 0x8 ;  /* 0x000000000008789c */ /* 0x000fe20003f0f020 */
[----:B--2---:R-:W-:Y:S02]  /*4a40*/  HFMA2 R0, -RZ, RZ, 0, 5.9604644775390625e-08 ;  /* 0x00000001ff007431 */ /* 0x004fe400000001ff */
[----:B------:R-:W-:Y:S03]  /*4a50*/  IMAD.MOV.U32 R98, RZ, RZ, 0x1 ;  /* 0x00000001ff627424 */ /* 0x000fe600078e00ff */
[----:B------:R-:W-:Y:S05]  /*4a60*/  PLOP3.LUT P0, PT, PT, PT, UP0, 0x80, 0x8 ;  /* 0x000000000008781c */ /* 0x000fea0003f0f008 */
[----:B------:R-:W2:Y:S01]  /*4a70*/  @UP0 LDCU.64 UR10, c[0x0][0x888] ;  /* 0x00011100ff0a07ac */ /* 0x000ea20008000a00 */
[----:B------:R-:W-:Y:S07]  /*4a80*/  @UP0 UIMAD UR8, UR44, UR4, URZ ;  /* 0x000000042c0802a4 */ /* 0x000fee000f8e02ff */
[----:B------:R-:W-:Y:S01]  /*4a90*/  @!P0 PRMT R98, R0, 0x7610, R98 ;  /* 0x0000761000628816 */ /* 0x000fe20000000062 */
[----:B--2---:R-:W-:Y:S03]  /*4aa0*/  @UP0 UIMAD.WIDE UR10, UR8, 0x4, UR10 ;  /* 0x00000004080a08a5 */ /* 0x004fe6000f8e020a */
[----:B------:R-:W2:Y:S03]  /*4ab0*/  @!UP0 LDCU UR8, c[0x0][0x880] ;  /* 0x00011000ff0887ac */ /* 0x000ea60008000800 */
[----:B------:R-:W-:Y:S01]  /*4ac0*/  IMAD.U32 R2, RZ, RZ, UR10 ;  /* 0x0000000aff027e24 */ /* 0x000fe2000f8e00ff */
[----:B------:R-:W-:Y:S05]  /*4ad0*/  MOV R3, UR11 ;  /* 0x0000000b00037c02 */ /* 0x000fea0008000f00 */
[----:B-----5:R4:W5:Y:S02]  /*4ae0*/  @P0 LDG.E R49, desc[UR46][R2.64] ;  /* 0x0000002e02310981 */ /* 0x020964000c1e1900 */
[----:B--2-4-:R-:W-:Y:S07]  /*4af0*/  @!P0 IMAD.U32 R49, RZ, RZ, UR8 ;  /* 0x00000008ff318e24 */ /* 0x014fee000f8e00ff */
.L_x_94:
[----:B-----5:R-:W-:Y:S01]  /*4b00*/  @!P2 FSETP.EQ.AND P0, PT, R49, RZ, PT ;  /* 0x000000ff3100a20b */ /* 0x020fe20003f02000 */
[----:B------:R-:W-:Y:S01]  /*4b10*/  @!UPT UIADD3 URZ, UPT, UPT, URZ, URZ, URZ ;  /* 0x000000fffffff290 */ /* 0x000fe2000fffe0ff */
[----:B------:R-:W-:Y:S11]  /*4b20*/  @!P2 BRA `(.L_x_95) ;  /* 0x000000000014a947 */ /* 0x000ff60003800000 */
[----:B------:R-:W-:Y:S02]  /*4b30*/  LOP3.LUT P2, RZ, R98, 0xff, RZ, 0xc0, !PT ;  /* 0x000000ff62ff7812 */ /* 0x000fe4000784c0ff */
[----:B------:R-:W-:Y:S04]  /*4b40*/  PLOP3.LUT P0, PT, PT, PT, UP0, 0x80, 0x8 ;  /* 0x000000000008781c */ /* 0x000fe80003f0f008 */
[----:B------:R-:W-:Y:S07]  /*4b50*/  PLOP3.LUT P0, PT, P0, PT, PT, 0x8, 0x80 ;  /* 0x000000000080781c */ /* 0x000fee000070e170 */
[----:B------:R-:W-:Y:S11]  /*4b60*/  @P2 FSETP.EQ.AND P0, PT, R49, RZ, PT ;  /* 0x000000ff3100220b */ /* 0x000ff60003f02000 */
[----:B------:R-:W-:Y:S02]  /*4b70*/  @!UPT UIADD3 URZ, UPT, UPT, URZ, URZ, URZ ;  /* 0x000000fffffff290 */ /* 0x000fe4000fffe0ff */
.L_x_95:
[----:B------:R-:W4:Y:S01]  /*4b80*/  SYNCS.PHASECHK.TRANS64.TRYWAIT P2, [UR6+0xa0], R32 ;  /* 0x0000a020ff0075a7 */ /* 0x000f220008041106 */
[----:B------:R-:W-:Y:S04]  /*4b90*/  ELECT P4, URZ, PT ;  /* 0x0000000000ff782f */ /* 0x000fe80003880000 */
[----:B------:R-:W-:Y:S11]  /*4ba0*/  PLOP3.LUT P4, PT, P0, P4, PT, 0xf2, 0x2f ;  /* 0x00000000002f781c */ /* 0x000ff60000789e72 */
[----:B------:R-:W-:Y:S02]  /*4bb0*/  @!UPT UIADD3 URZ, UPT, UPT, URZ, URZ, URZ ;  /* 0x000000fffffff290 */ /* 0x000fe4000fffe0ff */
[----:B-1----:R-:W-:Y:S05]  /*4bc0*/  @!P4 IADD3 R3, P0, PT, R30, 0x580, RZ ;  /* 0x000005801e03c810 */ /* 0x002fea0007f1e0ff */
[----:B--2---:R-:W-:Y:S01]  /*4bd0*/  @!P4 IMAD.X R2, RZ, RZ, R31, P0 ;  /* 0x000000ffff02c224 */ /* 0x004fe200000e061f */
[----:B----4-:R-:W-:Y:S07]  /*4be0*/  @!P2 BRA `(.L_x_96) ;  /* 0x0000005400cca947 */ /* 0x010fee0003800000 */
.L_x_196:
[----:B------:R-:W-:Y:S01]  /*4bf0*/  @!P4 R2UR UR8, R2 ;  /* 0x000000000208c2ca */ /* 0x000fe200000e0000 */
[----:B------:R-:W-:Y:S01]  /*4c00*/  VOTEU.ALL UP1, P4 ;  /* 0x0000000000ff7886 */ /* 0x000fe20002020000 */
[----:B------:R-:W-:Y:S01]  /*4c10*/  @!P4 R2UR UR9, R3 ;  /* 0x000000000309c2ca */ /* 0x000fe200000e0000 */
[----:B-1----:R-:W-:Y:S01]  /*4c20*/  @!P4 IMAD.MOV.U32 R0, RZ, RZ, 0x2000 ;  /* 0x00002000ff00c424 */ /* 0x002fe200078e00ff */
[----:B------:R-:W-:Y:S01]  /*4c30*/  UMOV UR10, 0x0 ;  /* 0x00000000000a7882 */ /* 0x000fe20000000000 */
[----:B------:R-:W-:Y:S01]  /*4c40*/  UMOV UR11, 0x10000000 ;  /* 0x10000000000b7882 */ /* 0x000fe20000000000 */
[----:B------:R-:W-:Y:S01]  /*4c50*/  @!UP1 UIADD3 UR32, UPT, UPT, UR6, 0x200, URZ ;  /* 0x0000020006209890 */ /* 0x000fe2000fffe0ff */
[----:B------:R-:W-:Y:S01]  /*4c60*/  VOTEU.ALL UP1, P4 ;  /* 0x0000000000ff7886 */ /* 0x000fe20002020000 */
[----:B------:R-:W-:Y:S05]  /*4c70*/  UMOV UR36, UR44 ;  /* 0x0000002c00247c82 */ /* 0x000fea0008000000 */
[----:B------:R-:W-:Y:S01]  /*4c80*/  IMAD.U32 R3, RZ, RZ, UR8 ;  /* 0x00000008ff037e24 */ /* 0x000fe2000f8e00ff */
[----:B------:R-:W-:Y:S01]  /*4c90*/  UPRMT UR8, UR37, 0x654, UR33 ;  /* 0x0000065425087896 */ /* 0x000fe20008000021 */
[----:B------:R-:W-:Y:S03]  /*4ca0*/  IMAD.U32 R2, RZ, RZ, UR9 ;  /* 0x00000009ff027e24 */ /* 0x000fe6000f8e00ff */
[----:B------:R-:W-:Y:S02]  /*4cb0*/  @!P4 R2UR UR15, R3 ;  /* 0x00000000030fc2ca */ /* 0x000fe400000e0000 */
[----:B------:R-:W-:Y:S02]  /*4cc0*/  @!P4 R2UR UR14, R2 ;  /* 0x00000000020ec2ca */ /* 0x000fe400000e0000 */
[----:B------:R-:W-:Y:S05]  /*4cd0*/  @!P4 IADD3 R3, P0, PT, R30, 0x580, RZ ;  /* 0x000005801e03c810 */ /* 0x000fea0007f1e0ff */
[----:B------:R-:W-:Y:S06]  /*4ce0*/  @!P4 IMAD.X R2, RZ, RZ, R31, P0 ;  /* 0x000000ffff02c224 */ /* 0x000fec00000e061f */
[----:B------:R1:W-:Y:S01]  /*4cf0*/  @!UP1 UTMALDG.3D [UR32], [UR14], desc[UR10] ;  /* 0x00000a200e0095b4 */ /* 0x0003e20008011000 */
[----:B------:R1:W-:Y:S01]  /*4d00*/  @!P4 SYNCS.ARRIVE.TRANS64.RED.A0TR RZ, [UR6+0x80], R0 ;  /* 0x00008000ffffc9a7 */ /* 0x0003e20008300406 */
[----:B------:R-:W-:Y:S01]  /*4d10*/  SYNCS.ARRIVE.TRANS64.RED.A1T0 RZ, [UR8], RZ ;  /* 0x000000ffffff79a7 */ /* 0x000fe20008100408 */
[----:B------:R-:W2:Y:S02]  /*4d20*/  SYNCS.PHASECHK.TRANS64.TRYWAIT P2, [UR6+0xa8], R32 ;  /* 0x0000a820ff0075a7 */ /* 0x000ea40008041106 */
[----:B-12---:R-:W-:Y:S05]  /*4d30*/  @!P2 BRA `(.L_x_97) ;  /* 0x000000540090a947 */ /* 0x006fea0003800000 */
.L_x_198:
[----:B------:R-:W-:Y:S01]  /*4d40*/  @!P4 R2UR UR8, R2 ;  /* 0x000000000208c2ca */ /* 0x000fe200000e0000 */
[----:B------:R-:W-:Y:S01]  /*4d50*/  VOTEU.ALL UP1, P4 ;  /* 0x0000000000ff7886 */ /* 0x000fe20002020000 */
[----:B------:R-:W-:Y:S01]  /*4d60*/  @!P4 R2UR UR9, R3 ;  /* 0x000000000309c2ca */ /* 0x000fe200000e0000 */
[----:B-1----:R-:W-:Y:S01]  /*4d70*/  @!P4 IMAD.MOV.U32 R0, RZ, RZ, 0x2000 ;  /* 0x00002000ff00c424 */ /* 0x002fe200078e00ff */
[----:B------:R-:W-:Y:S01]  /*4d80*/  UMOV UR10, 0x0 ;  /* 0x00000000000a7882 */ /* 0x000fe20000000000 */
[----:B------:R-:W-:Y:S01]  /*4d90*/  UMOV UR11, 0x10000000 ;  /* 0x10000000000b7882 */ /* 0x000fe20000000000 */
[----:B------:R-:W-:Y:S02]  /*4da0*/  @!UP1 UIADD3 UR26, UPT, UPT, UR34, 0x20, URZ ;  /* 0x00000020221a9890 */ /* 0x000fe4000fffe0ff */
[----:B------:R-:W-:Y:S01]  /*4db0*/  @!UP1 UIADD3 UR24, UPT, UPT, UR6, 0x2200, URZ ;  /* 0x0000220006189890 */ /* 0x000fe2000fffe0ff */
[----:B------:R-:W-:Y:S01]  /*4dc0*/  VOTEU.ALL UP1, P4 ;  /* 0x0000000000ff7886 */ /* 0x000fe20002020000 */
[----:B------:R-:W-:Y:S01]  /*4dd0*/  UMOV UR27, UR35 ;  /* 0x00000023001b7c82 */ /* 0x000fe20008000000 */
[----:B------:R-:W-:Y:S02]  /*4de0*/  UMOV UR28, UR44 ;  /* 0x0000002c001c7c82 */ /* 0x000fe40008000000 */
        /* <DEDUP_REMOVED lines=12> */
.L_x_200:
[----:B------:R-:W2:Y:S01]  /*4eb0*/  LDC.64 R14, c[0x0][0xb10] ;  /* 0x0002c400ff0e7b82 */ /* 0x000ea20000000a00 */
[----:B------:R-:W-:Y:S01]  /*4ec0*/  @!P4 R2UR UR9, R3 ;  /* 0x000000000309c2ca */ /* 0x000fe200000e0000 */
[----:B------:R-:W-:Y:S01]  /*4ed0*/  VOTEU.ALL UP1, P4 ;  /* 0x0000000000ff7886 */ /* 0x000fe20002020000 */
[----:B------:R-:W-:Y:S01]  /*4ee0*/  @!P4 R2UR UR8, R2 ;  /* 0x000000000208c2ca */ /* 0x000fe200000e0000 */
[----:B-1----:R-:W-:Y:S01]  /*4ef0*/  @!P4 IMAD.MOV.U32 R0, RZ, RZ, 0x2000 ;  /* 0x00002000ff00c424 */ /* 0x002fe200078e00ff */
[----:B------:R-:W-:Y:S03]  /*4f00*/  UMOV UR10, 0x0 ;  /* 0x00000000000a7882 */ /* 0x000fe60000000000 */
[----:B------:R-:W1:Y:S01]  /*4f10*/  LDC.64 R10, c[0x0][0xb18] ;  /* 0x0002c600ff0a7b82 */ /* 0x000e620000000a00 */
[----:B------:R-:W-:Y:S01]  /*4f20*/  @!UP1 UIADD3 UR18, UPT, UPT, UR34, 0x40, URZ ;  /* 0x0000004022129890 */ /* 0x000fe2000fffe0ff */
[----:B------:R-:W-:Y:S01]  /*4f30*/  @P3 SHF.R.U32.HI R26, RZ, 0x10, R21 ;  /* 0x00000010ff1a3819 */ /* 0x000fe20000011615 */
[----:B------:R-:W-:Y:S01]  /*4f40*/  @!UP1 UIADD3 UR16, UPT, UPT, UR6, 0x4200, URZ ;  /* 0x0000420006109890 */ /* 0x000fe2000fffe0ff */
[----:B------:R-:W-:Y:S01]  /*4f50*/  VIADD R28, R28, 0x1 ;  /* 0x000000011c1c7836 */ /* 0x000fe20000000000 */
[----:B------:R-:W-:Y:S01]  /*4f60*/  VOTEU.ALL UP1, P4 ;  /* 0x0000000000ff7886 */ /* 0x000fe20002020000 */
[----:B------:R-:W-:Y:S01]  /*4f70*/  UMOV UR11, 0x10000000 ;  /* 0x10000000000b7882 */ /* 0x000fe20000000000 */
[----:B------:R-:W-:Y:S01]  /*4f80*/  UMOV UR19, UR35 ;  /* 0x0000002300137c82 */ /* 0x000fe20008000000 */
[----:B------:R-:W-:Y:S01]  /*4f90*/  IMAD.U32 R2, RZ, RZ, UR9 ;  /* 0x00000009ff027e24 */ /* 0x000fe2000f8e00ff */
[----:B------:R-:W-:Y:S01]  /*4fa0*/  UMOV UR20, UR44 ;  /* 0x0000002c00147c82 */ /* 0x000fe20008000000 */
[----:B------:R-:W-:Y:S01]  /*4fb0*/  IMAD.U32 R3, RZ, RZ, UR8 ;  /* 0x00000008ff037e24 */ /* 0x000fe2000f8e00ff */
[----:B------:R-:W-:Y:S02]  /*4fc0*/  UPRMT UR8, UR37, 0x654, UR17 ;  /* 0x0000065425087896 */ /* 0x000fe40008000011 */
[----:B------:R-:W-:Y:S02]  /*4fd0*/  @!P4 R2UR UR14, R2 ;  /* 0x00000000020ec2ca */ /* 0x000fe400000e0000 */
[----:B------:R-:W4:Y:S01]  /*4fe0*/  @!P1 LDC R2, c[0x0][0xb0c] ;  /* 0x0002c300ff029b82 */ /* 0x000f220000000800 */
[----:B------:R-:W-:Y:S11]  /*4ff0*/  @!P4 R2UR UR15, R3 ;  /* 0x00000000030fc2ca */ /* 0x000ff600000e0000 */
[----:B------:R-:W-:Y:S02]  /*5000*/  @!UPT UIADD3 URZ, UPT, UPT, URZ, URZ, URZ ;  /* 0x000000fffffff290 */ /* 0x000fe4000fffe0ff */
[----:B------:R1:W-:Y:S01]  /*5010*/  @!UP1 UTMALDG.3D [UR16], [UR14], desc[UR10] ;  /* 0x00000a100e0095b4 */ /* 0x0003e20008011000 */
[----:B------:R5:W-:Y:S01]  /*5020*/  @!P4 SYNCS.ARRIVE.TRANS64.RED.A0TR RZ, [UR6+0x90], R0 ;  /* 0x00009000ffffc9a7 */ /* 0x000be20008300406 */
[----:B----4-:R-:W-:Y:S01]  /*5030*/  @!P1 ISETP.NE.AND P2, PT, R2, 0x1, PT ;  /* 0x000000010200980c */ /* 0x010fe20003f45270 */
[C---:B--2---:R-:W-:Y:S01]  /*5040*/  @!P1 IMAD.HI.U32 R3, R13.reuse, R14, RZ ;  /* 0x0000000e0d039227 */ /* 0x044fe200078e00ff */
[----:B-1----:R-:W-:Y:S03]  /*5050*/  @!P1 ISETP.NE.AND P0, PT, R10, 0x1, PT ;  /* 0x000000010a00980c */ /* 0x002fe60003f05270 */
[C---:B------:R-:W-:Y:S01]  /*5060*/  @!P1 IMAD.HI.U32 R4, R12.reuse, R11, RZ ;  /* 0x0000000b0c049227 */ /* 0x040fe200078e00ff */
[----:B------:R-:W-:Y:S01]  /*5070*/  @!P1 SHF.R.U32.HI R3, RZ, R15, R3 ;  /* 0x0000000fff039219 */ /* 0x000fe20000011603 */
[----:B------:R-:W-:Y:S03]  /*5080*/  SYNCS.ARRIVE.TRANS64.RED.A1T0 RZ, [UR8], RZ ;  /* 0x000000ffffff79a7 */ /* 0x000fe60008100408 */
[----:B------:R-:W-:Y:S01]  /*5090*/  @!P1 SEL R3, R13, R3, !P2 ;  /* 0x000000030d039207 */ /* 0x000fe20005000000 */
[----:B------:R-:W1:Y:S01]  /*50a0*/  SYNCS.PHASECHK.TRANS64.TRYWAIT P5, [UR6+0xb8], R32 ;  /* 0x0000b820ff0075a7 */ /* 0x000e6200080a1106 */
[----:B-----5:R-:W2:Y:S02]  /*50b0*/  @!P1 LDC R0, c[0x0][0xb20] ;  /* 0x0002c800ff009b82 */ /* 0x020ea40000000800 */
[----:B--2---:R-:W-:Y:S04]  /*50c0*/  @!P1 SHF.R.U32.HI R0, RZ, R0, R4 ;  /* 0x00000000ff009219 */ /* 0x004fe80000011604 */
[----:B------:R-:W-:Y:S05]  /*50d0*/  @!P1 SEL R4, R12, R0, !P0 ;  /* 0x000000000c049207 */ /* 0x000fea0004000000 */
[----:B------:R-:W-:Y:S02]  /*50e0*/  @!P1 IMAD.IADD R0, R4, 0x1, -R3 ;  /* 0x0000000104009824 */ /* 0x000fe400078e0a03 */
[----:B------:R-:W-:Y:S02]  /*50f0*/  @!P1 IMAD.IADD R3, R3, 0x1, -R4 ;  /* 0x0000000103039824 */ /* 0x000fe400078e0a04 */
[----:B------:R-:W-:Y:S02]  /*5100*/  @!P1 IMAD R13, R0, R2, R13 ;  /* 0x00000002000d9224 */ /* 0x000fe400078e020d */
[----:B------:R-:W-:Y:S01]  /*5110*/  @!P1 IMAD R12, R3, R10, R12 ;  /* 0x0000000a030c9224 */ /* 0x000fe200078e020c */
[----:B-1----:R-:W-:Y:S06]  /*5120*/  @!P5 BRA `(.L_x_99) ;  /* 0x0000005000c4d947 */ /* 0x002fec0003800000 */
.L_x_202:
[----:B------:R-:W-:Y:S01]  /*5130*/  @!P4 IADD3 R2, P0, PT, R30, 0x580, RZ ;  /* 0x000005801e02c810 */ /* 0x000fe20007f1e0ff */
[----:B------:R-:W-:Y:S01]  /*5140*/  VOTEU.ALL UP1, P4 ;  /* 0x0000000000ff7886 */ /* 0x000fe20002020000 */
[----:B------:R-:W-:Y:S01]  /*5150*/  UMOV UR18, 0x0 ;  /* 0x0000000000127882 */ /* 0x000fe20000000000 */
[----:B------:R-:W-:Y:S01]  /*5160*/  UMOV UR19, 0x10000000 ;  /* 0x1000000000137882 */ /* 0x000fe20000000000 */
[----:B------:R-:W-:Y:S01]  /*5170*/  @!P4 R2UR UR9, R2 ;  /* 0x000000000209c2ca */ /* 0x000fe200000e0000 */
[----:B-1----:R-:W-:Y:S01]  /*5180*/  @!P4 IMAD.X R0, RZ, RZ, R31, P0 ;  /* 0x000000ffff00c224 */ /* 0x002fe200000e061f */
[----:B------:R-:W-:Y:S01]  /*5190*/  @!UP1 UIADD3 UR10, UPT, UPT, UR34, 0x60, URZ ;  /* 0x00000060220a9890 */ /* 0x000fe2000fffe0ff */
[----:B------:R-:W-:Y:S01]  /*51a0*/  ISETP.NE.AND P0, PT, R28, 0x2, PT ;  /* 0x000000021c00780c */ /* 0x000fe20003f05270 */
[----:B------:R-:W-:Y:S01]  /*51b0*/  UMOV UR11, UR35 ;  /* 0x00000023000b7c82 */ /* 0x000fe20008000000 */
[----:B------:R-:W-:Y:S01]  /*51c0*/  UMOV UR12, UR44 ;  /* 0x0000002c000c7c82 */ /* 0x000fe20008000000 */
[----:B------:R-:W-:Y:S01]  /*51d0*/  @!P4 R2UR UR8, R0 ;  /* 0x000000000008c2ca */ /* 0x000fe200000e0000 */
[----:B------:R-:W-:Y:S01]  /*51e0*/  IMAD.IADD R4, R12, 0x1, R96 ;  /* 0x000000010c047824 */ /* 0x000fe200078e0260 */
[----:B------:R-:W-:Y:S02]  /*51f0*/  @P3 R2UR UR44, R26 ;  /* 0x000000001a2c32ca */ /* 0x000fe400000e0000 */
[----:B------:R-:W-:Y:S02]  /*5200*/  SEL R0, RZ, 0x1, P0 ;  /* 0x00000001ff007807 */ /* 0x000fe40000000000 */
[----:B------:R-:W-:Y:S01]  /*5210*/  LOP3.LUT R29, R29, 0x1, RZ, 0x3c, !PT ;  /* 0x000000011d1d7812 */ /* 0x000fe200078e3cff */
[----:B------:R-:W-:Y:S01]  /*5220*/  IMAD.U32 R2, RZ, RZ, UR9 ;  /* 0x00000009ff027e24 */ /* 0x000fe2000f8e00ff */
[----:B------:R-:W-:Y:S01]  /*5230*/  @!UP1 UIADD3 UR9, UPT, UPT, UR6, 0x98, URZ ;  /* 0x0000009806099890 */ /* 0x000fe2000fffe0ff */
[----:B------:R-:W-:Y:S02]  /*5240*/  LOP3.LUT R27, R27, R0, RZ, 0x3c, !PT ;  /* 0x000000001b1b7212 */ /* 0x000fe400078e3cff */
[----:B------:R-:W-:Y:S02]  /*5250*/  SEL R28, R28, RZ, P0 ;  /* 0x000000ff1c1c7207 */ /* 0x000fe40000000000 */
[----:B------:R-:W-:Y:S01]  /*5260*/  IMAD.U32 R3, RZ, RZ, UR8 ;  /* 0x00000008ff037e24 */ /* 0x000fe2000f8e00ff */
[----:B------:R-:W-:Y:S01]  /*5270*/  @!P4 R2UR UR14, R2 ;  /* 0x00000000020ec2ca */ /* 0x000fe200000e0000 */
[----:B------:R-:W-:Y:S01]  /*5280*/  @!UP1 UIADD3 UR8, UPT, UPT, UR6, 0x6200, URZ ;  /* 0x0000620006089890 */ /* 0x000fe2000fffe0ff */
[----:B------:R-:W-:Y:S02]  /*5290*/  VOTEU.ALL UP1, P4 ;  /* 0x0000000000ff7886 */ /* 0x000fe40002020000 */
[----:B------:R-:W-:Y:S01]  /*52a0*/  @!P4 R2UR UR15, R3 ;  /* 0x00000000030fc2ca */ /* 0x000fe200000e0000 */
[----:B------:R-:W-:Y:S11]  /*52b0*/  IMAD.IADD R3, R13, 0x1, R97 ;  /* 0x000000010d037824 */ /* 0x000ff600078e0261 */
[----:B------:R-:W-:Y:S01]  /*52c0*/  @!UPT UIADD3 URZ, UPT, UPT, URZ, URZ, URZ ;  /* 0x000000fffffff290 */ /* 0x000fe2000fffe0ff */
[----:B------:R2:W-:Y:S01]  /*52d0*/  @!UP1 UTMALDG.3D [UR8], [UR14], desc[UR18] ;  /* 0x000012080e0095b4 */ /* 0x0005e20008011000 */
[----:B------:R2:W-:Y:S01]  /*52e0*/  @!P4 SYNCS.ARRIVE.TRANS64.RED.A0TR RZ, [UR6+0x98], R25 ;  /* 0x00009819ffffc9a7 */ /* 0x0005e20008300406 */
[----:B------:R-:W-:Y:S01]  /*52f0*/  UPLOP3.LUT UP1, UPT, UPT, UPT, UPT, 0x80, 0x8 ;  /* 0x000000000008789c */ /* 0x000fe20003f2f070 */
[----:B------:R-:W-:Y:S01]  /*5300*/  SYNCS.ARRIVE.TRANS64.RED.A1T0 RZ, [UR13], RZ ;  /* 0x000000ffffff79a7 */ /* 0x000fe2000810040d */
[----:B------:R-:W-:Y:S09]  /*5310*/  @P3 BRA `(.L_x_100) ;  /* 0xfffffff000983947 */ /* 0x000ff2000383ffff */
[----:B------:R-:W-:-:S04]  /*5320*/  SHF.L.U32 R2, R29, 0x1f, RZ ;  /* 0x0000001f1d027819 */ /* 0x000fc800000006ff */
[----:B------:R-:W1:Y:S02]  /*5330*/  SYNCS.PHASECHK.TRANS64.TRYWAIT P0, [UR6+0xa0], R2 ;  /* 0x0000a002ff0075a7 */ /* 0x000e640008001106 */
[----:B-1----:R-:W-:Y:S05]  /*5340*/  @!P0 BRA `(.L_x_101) ;  /* 0x0000005000548947 */ /* 0x002fea0003800000 */
.L_x_204:
[----:B------:R-:W4:Y:S02]  /*5350*/  SYNCS.PHASECHK.TRANS64.TRYWAIT P0, [UR6+0xa8], R2 ;  /* 0x0000a802ff0075a7 */ /* 0x000f240008001106 */
[----:B----4-:R-:W-:Y:S05]  /*5360*/  @!P0 BRA `(.L_x_102) ;  /* 0x0000005000648947 */ /* 0x010fea0003800000 */
.L_x_206:
[----:B------:R-:W4:Y:S02]  /*5370*/  SYNCS.PHASECHK.TRANS64.TRYWAIT P0, [UR6+0xb0], R2 ;  /* 0x0000b002ff0075a7 */ /* 0x000f240008001106 */
[----:B----4-:R-:W-:Y:S05]  /*5380*/  @!P0 BRA `(.L_x_103) ;  /* 0x0000005000748947 */ /* 0x010fea0003800000 */
.L_x_208:
[----:B-1----:R-:W-:-:S07]  /*5390*/  MOV R0, UR6 ;  /* 0x0000000600007c02 */ /* 0x002fce0008000f00 */
.L_x_104:
[----:B-1----:R-:W-:-:S04]  /*53a0*/  SHF.L.U32 R2, R29, 0x1f, RZ ;  /* 0x0000001f1d027819 */ /* 0x002fc800000006ff */
[----:B------:R1:W4:Y:S03]  /*53b0*/  SYNCS.PHASECHK.TRANS64.TRYWAIT P0, [R0+URZ+0xb8], R2 ;  /* 0x0000b802000075a7 */ /* 0x00032600080011ff */
[----:B----4-:R-:W-:Y:S05]  /*53c0*/  @!P0 NANOSLEEP.SYNCS 0x989680 ;  /* 0x009896800000895d */ /* 0x010fea0003900000 */
[----:B------:R-:W4:Y:S02]  /*53d0*/  @!P0 SYNCS.PHASECHK.TRANS64 P0, [R0+URZ+0xb8], R2 ;  /* 0x0000b802000085a7 */ /* 0x000f2400080010ff */
[----:B--2-4-:R-:W-:Y:S05]  /*53e0*/  @P0 EXIT ;  /* 0x000000000000094d */ /* 0x014fea0003800000 */
[----:B------:R-:W-:Y:S05]  /*53f0*/  BRA `(.L_x_104) ;  /* 0xfffffffc00e87947 */ /* 0x000fea000383ffff */
.L_x_89:
[----:B------:R-:W-:-:S06]  /*5400*/  UISETP.GE.AND UP1, UPT, UR10, 0x4, UPT ;  /* 0x000000040a00788c */ /* 0x000fcc000bf26270 */
[----:B------:R-:W-:-:S13]  /*5410*/  PLOP3.LUT P0, PT, PT, PT, UP1, 0x80, 0x8 ;  /* 0x000000000008781c */ /* 0x000fda0003f0f018 */
[----:B------:R-:W-:Y:S05]  /*5420*/  @!P0 EXIT ;  /* 0x000000000000894d */ /* 0x000fea0003800000 */
[----:B------:R-:W-:Y:S01]  /*5430*/  BAR.SYNC.DEFER_BLOCKING 0x6, 0xa0 ;  /* 0x0182800000007b1d */ /* 0x000fe20000010000 */
[C---:B------:R-:W-:Y:S01]  /*5440*/  IMAD.SHL.U32 R6, R0.reuse, 0x20, RZ ;  /* 0x0000002000067824 */ /* 0x040fe200078e00ff */
[C---:B------:R-:W-:Y:S01]  /*5450*/  LOP3.LUT R110, R0.reuse, 0x2, RZ, 0xc0, !PT ;  /* 0x00000002006e7812 */ /* 0x040fe200078ec0ff */
[C---:B------:R-:W-:Y:S01]  /*5460*/  IMAD.SHL.U32 R111, R0.reuse, 0x4, RZ ;  /* 0x00000004006f7824 */ /* 0x040fe200078e00ff */
[C---:B------:R-:W-:Y:S01]  /*5470*/  LOP3.LUT R112, R0.reuse, 0x4, RZ, 0xc0, !PT ;  /* 0x0000000400707812 */ /* 0x040fe200078ec0ff */
[----:B------:R-:W-:Y:S01]  /*5480*/  IMAD.U32 R84, R0, 0x10000, RZ ;  /* 0x0001000000547824 */ /* 0x000fe200078e00ff */
[----:B------:R-:W-:Y:S02]  /*5490*/  UMOV UR41, 0x400 ;  /* 0x0000040000297882 */ /* 0x000fe40000000000 */
[----:B------:R-:W1:Y:S01]  /*54a0*/  LDC R101, c[0x0][0x370] ;  /* 0x0000dc00ff657b82 */ /* 0x000e620000000800 */
[----:B------:R-:W-:Y:S01]  /*54b0*/  ULEA UR41, UR37, UR41, 0x18 ;  /* 0x0000002925297291 */ /* 0x000fe2000f8ec0ff */
[----:B------:R-:W-:Y:S01]  /*54c0*/  LOP3.LUT R7, R6, 0xc0, RZ, 0xc0, !PT ;  /* 0x000000c006077812 */ /* 0x000fe200078ec0ff */
[----:B------:R-:W-:Y:S01]  /*54d0*/  HFMA2 R85, -RZ, RZ, 0, 0 ;  /* 0x00000000ff557431 */ /* 0x000fe200000001ff */
[----:B------:R-:W-:Y:S01]  /*54e0*/  LOP3.LUT R84, R84, 0x600000, RZ, 0xc0, !PT ;  /* 0x0060000054547812 */ /* 0x000fe200078ec0ff */
[----:B------:R-:W-:Y:S01]  /*54f0*/  UIADD3 UR4, UPT, UPT, UR41, 0x200, URZ ;  /* 0x0000020029047890 */ /* 0x000fe2000fffe0ff */
[----:B------:R-:W-:Y:S01]  /*5500*/  LOP3.LUT R111, R7, 0x18, R111, 0xf8, !PT ;  /* 0x00000018076f7812 */ /* 0x000fe200078ef86f */
[----:B------:R-:W-:Y:S01]  /*5510*/  IMAD.MOV.U32 R108, RZ, RZ, 0x1 ;  /* 0x00000001ff6c7424 */ /* 0x000fe200078e00ff */
[----:B------:R-:W2:Y:S01]  /*5520*/  LDC R42, c[0x0][0xb0c] ;  /* 0x0002c300ff2a7b82 */ /* 0x000ea20000000800 */
[----:B------:R-:W-:-:S02]  /*5530*/  LOP3.LUT R46, R2, 0x60, R0, 0xf8, !PT ;  /* 0x00000060022e7812 */ /* 0x000fc400078ef800 */
[----:B------:R-:W-:Y:S02]  /*5540*/  CS2R R106, SRZ ;  /* 0x00000000006a7805 */ /* 0x000fe4000001ff00 */
[----:B------:R-:W-:Y:S01]  /*5550*/  LOP3.LUT R111, R111, 0xf20, R6, 0xf8, !PT ;  /* 0x00000f206f6f7812 */ /* 0x000fe200078ef806 */
[----:B------:R-:W-:Y:S01]  /*5560*/  IMAD.MOV.U32 R114, RZ, RZ, RZ ;  /* 0x000000ffff727224 */ /* 0x000fe200078e00ff */
[----:B------:R-:W-:Y:S01]  /*5570*/  MOV R103, UR4 ;  /* 0x0000000400677c02 */ /* 0x000fe20008000f00 */
[----:B------:R-:W3:Y:S01]  /*5580*/  LDCU.64 UR54, c[0x0][0x348] ;  /* 0x00006900ff3677ac */ /* 0x000ee20008000a00 */
[----:B------:R-:W-:Y:S01]  /*5590*/  LOP3.LUT R104, R0, 0x60, RZ, 0xc0, !PT ;  /* 0x0000006000687812 */ /* 0x000fe200078ec0ff */
[----:B------:R-:W4:Y:S01]  /*55a0*/  LDC R99, c[0x0][0xb20] ;  /* 0x0002c800ff637b82 */ /* 0x000f220000000800 */
[----:B------:R-:W3:Y:S01]  /*55b0*/  LDS R5, [UR41+0x180] ;  /* 0x00018029ff057984 */ /* 0x000ee20008000800 */
[----:B------:R-:W-:Y:S01]  /*55c0*/  IMAD R111, R111, 0x2, R103 ;  /* 0x000000026f6f7824 */ /* 0x000fe200078e0267 */
[----:B------:R-:W1:Y:S03]  /*55d0*/  LDCU UR36, c[0x0][0x384] ;  /* 0x00007080ff2477ac */ /* 0x000e660008000800 */
[--C-:B------:R-:W-:Y:S01]  /*55e0*/  IMAD R110, R110, -0x10, R111.reuse ;  /* 0xfffffff06e6e7824 */ /* 0x100fe200078e026f */
[----:B------:R-:W1:Y:S01]  /*55f0*/  LDCU.64 UR38, c[0x0][0x888] ;  /* 0x00011100ff2677ac */ /* 0x000e620008000a00 */
[----:B------:R-:W1:Y:S01]  /*5600*/  LDC R41, c[0x0][0xb30] ;  /* 0x0002cc00ff297b82 */ /* 0x000e620000000800 */
[----:B------:R-:W-:Y:S01]  /*5610*/  IMAD R109, R112, -0x10, R111 ;  /* 0xfffffff0706d7824 */ /* 0x000fe200078e026f */
[----:B------:R-:W1:Y:S01]  /*5620*/  LDCU.64 UR42, c[0x0][0x8c0] ;  /* 0x00011800ff2a77ac */ /* 0x000e620008000a00 */
[----:B------:R-:W-:-:S05]  /*5630*/  UMOV UR45, URZ ;  /* 0x000000ff002d7c82 */ /* 0x000fca0008000000 */
[----:B------:R-:W1:Y:S01]  /*5640*/  LDC R43, c[0x0][0x388] ;  /* 0x0000e200ff2b7b82 */ /* 0x000e620000000800 */
[----:B------:R-:W-:-:S07]  /*5650*/  UMOV UR52, URZ ;  /* 0x000000ff00347c82 */ /* 0x000fce0008000000 */
[----:B------:R-:W1:Y:S08]  /*5660*/  LDC.64 R94, c[0x0][0xb10] ;  /* 0x0002c400ff5e7b82 */ /* 0x000e700000000a00 */
[----:B------:R-:W1:Y:S08]  /*5670*/  LDC.64 R38, c[0x0][0xb18] ;  /* 0x0002c600ff267b82 */ /* 0x000e700000000a00 */
[----:B------:R-:W1:Y:S01]  /*5680*/  LDC.64 R90, c[0x0][0x888] ;  /* 0x00022200ff5a7b82 */ /* 0x000e620000000a00 */
[----:B---3--:R-:W-:-:S07]  /*5690*/  IMAD.IADD R84, R5, 0x1, R84 ;  /* 0x0000000105547824 */ /* 0x008fce00078e0254 */
[----:B------:R-:W3:Y:S08]  /*56a0*/  LDC.64 R36, c[0x0][0xb28] ;  /* 0x0002ca00ff247b82 */ /* 0x000ef00000000a00 */
[----:B------:R-:W1:Y:S08]  /*56b0*/  LDC.64 R92, c[0x0][0x890] ;  /* 0x00022400ff5c7b82 */ /* 0x000e700000000a00 */
[----:B------:R-:W1:Y:S08]  /*56c0*/  LDC.64 R88, c[0x0][0x8b0] ;  /* 0x00022c00ff587b82 */ /* 0x000e700000000a00 */
[----:B------:R-:W1:Y:S08]  /*56d0*/  LDC.64 R86, c[0x0][0x8a8] ;  /* 0x00022a00ff567b82 */ /* 0x000e700000000a00 */
[----:B--2-4-:R-:W1:Y:S02]  /*56e0*/  LDC R100, c[0x0][0x374] ;  /* 0x0000dd00ff647b82 */ /* 0x014e640000000800 */
.L_x_150:
[----:B------:R-:W-:Y:S02]  /*56f0*/  LEA R0, R114, UR41, 0x3 ;  /* 0x0000002972007c11 */ /* 0x000fe4000f8e18ff */
[----:B------:R-:W-:Y:S02]  /*5700*/  SHF.L.U32 R2, R106, 0x1f, RZ ;  /* 0x0000001f6a027819 */ /* 0x000fe400000006ff */
[----:B------:R-:W-:Y:S02]  /*5710*/  LEA R16, R114, UR41, 0x4 ;  /* 0x0000002972107c11 */ /* 0x000fe4000f8e20ff */
[----:B------:R-:W2:Y:S02]  /*5720*/  SYNCS.PHASECHK.TRANS64.TRYWAIT P0, [R0+URZ+0xd0], R2 ;  /* 0x0000d002000075a7 */ /* 0x000ea400080011ff */
[----:B--2-4-:R-:W-:Y:S05]  /*5730*/  @!P0 BRA `(.L_x_105) ;  /* 0x0000004c00a08947 */ /* 0x014fea0003800000 */
.L_x_209:
[----:B------:R-:W4:Y:S01]  /*5740*/  LDC.64 R12, c[0x0][0xb10] ;  /* 0x0002c400ff0c7b82 */ /* 0x000f220000000a00 */
[----:B------:R-:W3:Y:S01]  /*5750*/  LDS.128 R16, [R16+0x160] ;  /* 0x0001600010107984 */ /* 0x000ee20000000c00 */
[----:B-1----:R-:W-:Y:S01]  /*5760*/  ISETP.NE.AND P1, PT, R41, 0x1, PT ;  /* 0x000000012900780c */ /* 0x002fe20003f25270 */
[----:B--2---:R-:W-:Y:S01]  /*5770*/  VIADD R0, R0, 0xe0 ;  /* 0x000000e000007836 */ /* 0x004fe20000000000 */
[----:B------:R-:W-:Y:S04]  /*5780*/  ISETP.GE.AND P0, PT, R40, 0x1, PT ;  /* 0x000000012800780c */ /* 0x000fe80003f06270 */
[----:B------:R-:W1:Y:S01]  /*5790*/  LDC.64 R10, c[0x0][0xb18] ;  /* 0x0002c600ff0a7b82 */ /* 0x000e620000000a00 */
[----:B------:R-:W-:Y:S01]  /*57a0*/  PRMT R0, RZ, 0x654, R0 ;  /* 0x00000654ff007816 */ /* 0x000fe20000000000 */
[----:B------:R-:W-:Y:S01]  /*57b0*/  @!PT LDS RZ, [RZ] ;  /* 0x00000000fffff984 */ /* 0x000fe20000000800 */
[----:B------:R-:W-:Y:S01]  /*57c0*/  @!PT LDS RZ, [RZ] ;  /* 0x00000000fffff984 */ /* 0x000fe20000000800 */
[----:B------:R-:W-:Y:S01]  /*57d0*/  @!PT LDS RZ, [RZ] ;  /* 0x00000000fffff984 */ /* 0x000fe20000000800 */
[----:B------:R-:W-:Y:S01]  /*57e0*/  @!PT LDS RZ, [RZ] ;  /* 0x00000000fffff984 */ /* 0x000fe20000000800 */
[----:B------:R2:W-:Y:S06]  /*57f0*/  MEMBAR.ALL.CTA ;  /* 0x0000000000007992 */ /* 0x0005ec0000008000 */
[----:B--2---:R-:W2:Y:S01]  /*5800*/  FENCE.VIEW.ASYNC.S ;  /* 0x00000000000073c6 */ /* 0x004ea20000000000 */
[----:B------:R-:W1:Y:S08]  /*5810*/  @!P1 LDC R14, c[0x0][0xb20] ;  /* 0x0002c800ff0e9b82 */ /* 0x000e700000000800 */
[----:B------:R-:W1:Y:S01]  /*5820*/  @!P1 LDC R9, c[0x0][0xb0c] ;  /* 0x0002c300ff099b82 */ /* 0x000e620000000800 */
[----:B--2---:R2:W-:Y:S01]  /*5830*/  SYNCS.ARRIVE.TRANS64.RED.A1T0 RZ, [R0+URZ], RZ ;  /* 0x000000ff00ff79a7 */ /* 0x0045e200081004ff */
[----:B---3--:R-:W-:Y:S04]  /*5840*/  LOP3.LUT P4, RZ, R18, 0x1, RZ, 0xc0, !PT ;  /* 0x0000000112ff7812 */ /* 0x008fe8000788c0ff */
[----:B------:R-:W-:Y:S09]  /*5850*/  P2R R113, PR, RZ, 0x10 ;  /* 0x00000010ff717803 */ /* 0x000ff20000000000 */
[----:B------:R-:W-:Y:S02]  /*5860*/  @P4 MOV R45, R16 ;  /* 0x00000010002d4202 */ /* 0x000fe40000000f00 */
[----:B------:R-:W-:Y:S01]  /*5870*/  @P4 LOP3.LUT R44, R17, 0xffff, RZ, 0xc0, !PT ;  /* 0x0000ffff112c4812 */ /* 0x000fe200078ec0ff */
[----:B--2-4-:R-:W-:Y:S06]  /*5880*/  @!P0 BRA `(.L_x_106) ;  /* 0x0000000000a48947 */ /* 0x014fec0003800000 */
[----:B------:R-:W-:Y:S01]  /*5890*/  IMAD.HI.U32 R0, R100, R39, RZ ;  /* 0x0000002764007227 */ /* 0x000fe200078e00ff */
[----:B------:R-:W-:Y:S02]  /*58a0*/  ISETP.NE.AND P0, PT, R38, 0x1, PT ;  /* 0x000000012600780c */ /* 0x000fe40003f05270 */
[----:B------:R-:W-:Y:S01]  /*58b0*/  ISETP.NE.AND P2, PT, R40, 0x1, PT ;  /* 0x000000012800780c */ /* 0x000fe20003f45270 */
[----:B------:R-:W-:Y:S01]  /*58c0*/  IMAD.HI.U32 R6, R101, R94, RZ ;  /* 0x0000005e65067227 */ /* 0x000fe200078e00ff */
[----:B------:R-:W-:Y:S02]  /*58d0*/  SHF.R.U32.HI R0, RZ, R99, R0 ;  /* 0x00000063ff007219 */ /* 0x000fe40000011600 */
[----:B------:R-:W-:Y:S01]  /*58e0*/  ISETP.NE.AND P3, PT, R42, 0x1, PT ;  /* 0x000000012a00780c */ /* 0x000fe20003f65270 */
[----:B------:R-:W-:Y:S01]  /*58f0*/  IMAD.HI.U32 R8, R44, R39, RZ ;  /* 0x000000272c087227 */ /* 0x000fe200078e00ff */
[-C--:B------:R-:W-:Y:S02]  /*5900*/  SHF.R.U32.HI R6, RZ, R95.reuse, R6 ;  /* 0x0000005fff067219 */ /* 0x080fe40000011606 */
[----:B------:R-:W-:Y:S01]  /*5910*/  SEL R0, R100, R0, !P0 ;  /* 0x0000000064007207 */ /* 0x000fe20004000000 */
[----:B------:R-:W-:Y:S01]  /*5920*/  IMAD.HI.U32 R7, R45, R94, RZ ;  /* 0x0000005e2d077227 */ /* 0x000fe200078e00ff */
[----:B------:R-:W-:Y:S03]  /*5930*/  SEL R6, R101, R6, !P3 ;  /* 0x0000000665067207 */ /* 0x000fe60005800000 */
[-C--:B------:R-:W-:Y:S01]  /*5940*/  IMAD.HI.U32 R5, R0, R36.reuse, RZ ;  /* 0x0000002400057227 */ /* 0x080fe200078e00ff */
[----:B------:R-:W-:Y:S03]  /*5950*/  SHF.R.U32.HI R7, RZ, R95, R7 ;  /* 0x0000005fff077219 */ /* 0x000fe60000011607 */
[----:B------:R-:W-:Y:S01]  /*5960*/  IMAD.HI.U32 R2, R6, R36, RZ ;  /* 0x0000002406027227 */ /* 0x000fe200078e00ff */
[----:B------:R-:W-:Y:S02]  /*5970*/  @P2 SHF.R.U32.HI R0, RZ, R37, R5 ;  /* 0x00000025ff002219 */ /* 0x000fe40000011605 */
[----:B------:R-:W-:Y:S02]  /*5980*/  SHF.R.U32.HI R5, RZ, R99, R8 ;  /* 0x00000063ff057219 */ /* 0x000fe40000011608 */
[----:B------:R-:W-:Y:S01]  /*5990*/  @P2 SHF.R.U32.HI R6, RZ, R37, R2 ;  /* 0x00000025ff062219 */ /* 0x000fe20000011602 */
[----:B------:R-:W-:Y:S01]  /*59a0*/  IMAD R0, R40, R0, RZ ;  /* 0x0000000028007224 */ /* 0x000fe200078e02ff */
[----:B------:R-:W-:Y:S02]  /*59b0*/  SEL R5, R44, R5, !P0 ;  /* 0x000000052c057207 */ /* 0x000fe40004000000 */
[----:B------:R-:W-:Y:S01]  /*59c0*/  SEL R2, R45, R7, !P3 ;  /* 0x000000072d027207 */ /* 0x000fe20005800000 */
[----:B------:R-:W-:Y:S01]  /*59d0*/  IMAD R7, R40, R6, RZ ;  /* 0x0000000628077224 */ /* 0x000fe200078e02ff */
[C---:B------:R-:W-:Y:S01]  /*59e0*/  ISETP.GE.AND P0, PT, R5.reuse, R0, PT ;  /* 0x000000000500720c */ /* 0x040fe20003f06270 */
[C---:B------:R-:W-:Y:S03]  /*59f0*/  IMAD.HI.U32 R0, R5.reuse, R36, RZ ;  /* 0x0000002405007227 */ /* 0x040fe600078e00ff */
[C---:B------:R-:W-:Y:S02]  /*5a00*/  ISETP.GE.OR P0, PT, R2.reuse, R7, P0 ;  /* 0x000000070200720c */ /* 0x040fe40000706670 */
[----:B------:R-:W-:Y:S04]  /*5a10*/  SHF.R.U32.HI R0, RZ, R37, R0 ;  /* 0x00000025ff007219 */ /* 0x000fe80000011600 */
[C---:B------:R-:W-:Y:S05]  /*5a20*/  SEL R8, R5.reuse, R0, !P2 ;  /* 0x0000000005087207 */ /* 0x040fea0005000000 */
        /* <DEDUP_REMOVED lines=14> */
[----:B------:R-:W-:Y:S07]  /*5b10*/  IMAD R44, R5, R38, R44 ;  /* 0x00000026052c7224 */ /* 0x000fee00078e022c */
.L_x_106:
[----:B-1----:R-:W-:Y:S01]  /*5b20*/  @!P1 ISETP.NE.AND P0, PT, R10, 0x1, PT ;  /* 0x000000010a00980c */ /* 0x002fe20003f05270 */
[----:B------:R-:W-:Y:S01]  /*5b30*/  @!P1 IMAD.HI.U32 R2, R44, R11, RZ ;  /* 0x0000000b2c029227 */ /* 0x000fe200078e00ff */
[----:B------:R-:W-:Y:S01]  /*5b40*/  R2UR UR5, R3 ;  /* 0x00000000030572ca */ /* 0x000fe200000e0000 */
[----:B------:R-:W-:Y:S01]  /*5b50*/  BSSY.RECONVERGENT B6, `(.L_x_107) ;  /* 0x0000031000067945 */ /* 0x000fe20003800200 */
[----:B------:R-:W-:Y:S01]  /*5b60*/  R2UR UR4, R4 ;  /* 0x00000000040472ca */ /* 0x000fe200000e0000 */
[----:B------:R-:W-:Y:S01]  /*5b70*/  @!P1 IMAD.HI.U32 R0, R45, R12, RZ ;  /* 0x0000000c2d009227 */ /* 0x000fe200078e00ff */
[----:B------:R-:W-:Y:S02]  /*5b80*/  @!P1 SHF.R.U32.HI R2, RZ, R14, R2 ;  /* 0x0000000eff029219 */ /* 0x000fe40000011602 */
[----:B------:R-:W-:Y:S01]  /*5b90*/  @!P1 ISETP.NE.AND P2, PT, R9, 0x1, PT ;  /* 0x000000010900980c */ /* 0x000fe20003f45270 */
[----:B------:R-:W-:Y:S01]  /*5ba0*/  VIADD R114, R114, 0x1 ;  /* 0x0000000172727836 */ /* 0x000fe20000000000 */
[----:B------:R-:W-:Y:S02]  /*5bb0*/  @!P1 SEL R2, R44, R2, !P0 ;  /* 0x000000022c029207 */ /* 0x000fe40004000000 */
[----:B------:R-:W-:Y:S02]  /*5bc0*/  @!P1 SHF.R.U32.HI R0, RZ, R13, R0 ;  /* 0x0000000dff009219 */ /* 0x000fe40000011600 */
[----:B------:R-:W-:Y:S01]  /*5bd0*/  LOP3.LUT P0, RZ, R103, 0x1b0, RZ, 0xc0, !PT ;  /* 0x000001b067ff7812 */ /* 0x000fe2000780c0ff */
[----:B------:R-:W-:Y:S01]  /*5be0*/  USHF.L.U32 UR50, UR5, 0x7, URZ ;  /* 0x0000000705327899 */ /* 0x000fe200080006ff */
[----:B------:R-:W-:Y:S01]  /*5bf0*/  @!P1 SEL R3, R45, R0, !P2 ;  /* 0x000000002d039207 */ /* 0x000fe20005000000 */
[----:B------:R-:W-:Y:S01]  /*5c00*/  USHF.L.U32 UR49, UR4, 0x7, URZ ;  /* 0x0000000704317899 */ /* 0x000fe200080006ff */
[----:B------:R-:W-:Y:S03]  /*5c10*/  @P4 SHF.R.U32.HI R105, RZ, 0x10, R17 ;  /* 0x00000010ff694819 */ /* 0x000fe60000011611 */
[----:B------:R-:W-:Y:S02]  /*5c20*/  @!P1 IMAD.IADD R0, R2, 0x1, -R3 ;  /* 0x0000000102009824 */ /* 0x000fe400078e0a03 */
[----:B------:R-:W-:Y:S02]  /*5c30*/  @!P1 IMAD.IADD R2, R3, 0x1, -R2 ;  /* 0x0000000103029824 */ /* 0x000fe400078e0a02 */
[----:B------:R-:W-:Y:S02]  /*5c40*/  @!P1 IMAD R45, R0, R9, R45 ;  /* 0x00000009002d9224 */ /* 0x000fe400078e022d */
[----:B------:R-:W-:Y:S01]  /*5c50*/  @!P1 IMAD R44, R2, R10, R44 ;  /* 0x0000000a022c9224 */ /* 0x000fe200078e022c */
[----:B------:R-:W-:Y:S06]  /*5c60*/  @!P0 BRA `(.L_x_108) ;  /* 0x00000000007c8947 */ /* 0x000fec0003800000 */
[----:B------:R-:W1:Y:S01]  /*5c70*/  LDCU.64 UR8, c[0x4][0x80] ;  /* 0x01001000ff0877ac */ /* 0x000e620008000a00 */
[----:B------:R-:W-:Y:S01]  /*5c80*/  MOV R2, 0x0 ;  /* 0x0000000000027802 */ /* 0x000fe20000000f00 */
[----:B------:R-:W-:Y:S02]  /*5c90*/  HFMA2 R12, -RZ, RZ, 0, 5.9604644775390625e-08 ;  /* 0x00000001ff0c7431 */ /* 0x000fe400000001ff */
[----:B------:R-:W-:Y:S01]  /*5ca0*/  IMAD.MOV.U32 R8, RZ, RZ, 0x70 ;  /* 0x00000070ff087424 */ /* 0x000fe200078e00ff */
[----:B------:R2:W3:Y:S01]  /*5cb0*/  LDC.64 R14, c[0x4][R2] ;  /* 0x01000000020e7b82 */ /* 0x0004e20000000a00 */
[----:B------:R-:W4:Y:S01]  /*5cc0*/  LDCU.64 UR6, c[0x4][0x88] ;  /* 0x01001100ff0677ac */ /* 0x000f220008000a00 */
[----:B------:R-:W-:Y:S01]  /*5cd0*/  IMAD.MOV.U32 R13, RZ, RZ, RZ ;  /* 0x000000ffff0d7224 */ /* 0x000fe200078e00ff */
[----:B------:R-:W2:Y:S01]  /*5ce0*/  LDCU.64 UR4, c[0x4][0x8] ;  /* 0x01000100ff0477ac */ /* 0x000ea20008000a00 */
[----:B-1----:R-:W-:Y:S01]  /*5cf0*/  MOV R5, UR9 ;  /* 0x0000000900057c02 */ /* 0x002fe20008000f00 */
[----:B------:R-:W-:Y:S01]  /*5d00*/  IMAD.U32 R4, RZ, RZ, UR8 ;  /* 0x00000008ff047e24 */ /* 0x000fe2000f8e00ff */
[----:B----4-:R-:W-:Y:S01]  /*5d10*/  MOV R7, UR7 ;  /* 0x0000000700077c02 */ /* 0x010fe20008000f00 */
[----:B------:R-:W-:Y:S01]  /*5d20*/  IMAD.U32 R6, RZ, RZ, UR6 ;  /* 0x00000006ff067e24 */ /* 0x000fe2000f8e00ff */
[----:B--2---:R-:W-:Y:S01]  /*5d30*/  MOV R11, UR5 ;  /* 0x00000005000b7c02 */ /* 0x004fe20008000f00 */
[----:B------:R-:W-:Y:S02]  /*5d40*/  IMAD.U32 R10, RZ, RZ, UR4 ;  /* 0x00000004ff0a7e24 */ /* 0x000fe4000f8e00ff */
[----:B------:R-:W-:Y:S07]  /*5d50*/  LEPC R20, `(.L_x_109) ;  /* 0x000000001014794e */ /* 0x000fee0000000000 */
[----:B---3-5:R-:W-:Y:S05]  /*5d60*/  CALL.ABS.NOINC R14 ;  /* 0x000000000e007343 */ /* 0x028fea0003c00000 */
.L_x_109:
[----:B------:R-:W1:Y:S01]  /*5d70*/  LDCU.64 UR8, c[0x4][0x80] ;  /* 0x01001000ff0877ac */ /* 0x000e620008000a00 */
[----:B------:R-:W2:Y:S01]  /*5d80*/  LDC.64 R2, c[0x4][R2] ;  /* 0x0100000002027b82 */ /* 0x000ea20000000a00 */
[----:B------:R-:W-:Y:S02]  /*5d90*/  HFMA2 R12, -RZ, RZ, 0, 5.9604644775390625e-08 ;  /* 0x00000001ff0c7431 */ /* 0x000fe400000001ff */
[----:B------:R-:W-:Y:S02]  /*5da0*/  IMAD.MOV.U32 R8, RZ, RZ, 0x70 ;  /* 0x00000070ff087424 */ /* 0x000fe400078e00ff */
[----:B------:R-:W-:Y:S01]  /*5db0*/  IMAD.MOV.U32 R13, RZ, RZ, RZ ;  /* 0x000000ffff0d7224 */ /* 0x000fe200078e00ff */
[----:B------:R-:W3:Y:S01]  /*5dc0*/  LDCU.64 UR6, c[0x4][0x88] ;  /* 0x01001100ff0677ac */ /* 0x000ee20008000a00 */
[----:B------:R-:W4:Y:S01]  /*5dd0*/  LDCU.64 UR4, c[0x4][0x8] ;  /* 0x01000100ff0477ac */ /* 0x000f220008000a00 */
[----:B-1----:R-:W-:Y:S02]  /*5de0*/  MOV R4, UR8 ;  /* 0x0000000800047c02 */ /* 0x002fe40008000f00 */
[----:B------:R-:W-:Y:S02]  /*5df0*/  MOV R5, UR9 ;  /* 0x0000000900057c02 */ /* 0x000fe40008000f00 */
[----:B---3--:R-:W-:Y:S01]  /*5e00*/  MOV R7, UR7 ;  /* 0x0000000700077c02 */ /* 0x008fe20008000f00 */
[----:B------:R-:W-:Y:S01]  /*5e10*/  IMAD.U32 R6, RZ, RZ, UR6 ;  /* 0x00000006ff067e24 */ /* 0x000fe2000f8e00ff */
[----:B----4-:R-:W-:Y:S01]  /*5e20*/  MOV R11, UR5 ;  /* 0x00000005000b7c02 */ /* 0x010fe20008000f00 */
[----:B------:R-:W-:Y:S02]  /*5e30*/  IMAD.U32 R10, RZ, RZ, UR4 ;  /* 0x00000004ff0a7e24 */ /* 0x000fe4000f8e00ff */
[----:B------:R-:W-:Y:S07]  /*5e40*/  LEPC R20, `(.L_x_108) ;  /* 0x000000001014794e */ /* 0x000fee0000000000 */
[----:B--2---:R-:W-:Y:S05]  /*5e50*/  CALL.ABS.NOINC R2 ;  /* 0x0000000002007343 */ /* 0x004fea0003c00000 */
.L_x_108:
[----:B------:R-:W-:Y:S05]  /*5e60*/  BSYNC.RECONVERGENT B6 ;  /* 0x0000000000067941 */ /* 0x000fea0003800200 */
.L_x_107:
[----:B------:R-:W-:Y:S01]  /*5e70*/  ISETP.NE.U32.AND P1, PT, R92, RZ, PT ;  /* 0x000000ff5c00720c */ /* 0x000fe20003f25070 */
[----:B------:R-:W1:Y:S01]  /*5e80*/  LDCU UR4, c[0x0][0x8c8] ;  /* 0x00011900ff0477ac */ /* 0x000e620008000800 */
[----:B------:R-:W-:Y:S02]  /*5e90*/  ISETP.NE.U32.AND P3, PT, R88, RZ, PT ;  /* 0x000000ff5800720c */ /* 0x000fe40003f65070 */
[----:B------:R-:W-:Y:S01]  /*5ea0*/  ISETP.NE.AND.EX P1, PT, R93, RZ, PT, P1 ;  /* 0x000000ff5d00720c */ /* 0x000fe20003f25310 */
[----:B------:R-:W-:Y:S01]  /*5eb0*/  UISETP.NE.U32.AND UP0, UPT, UR42, URZ, UPT ;  /* 0x000000ff2a00728c */ /* 0x000fe2000bf05070 */
[----:B------:R-:W-:Y:S02]  /*5ec0*/  ISETP.NE.U32.AND P4, PT, RZ, UR38, PT ;  /* 0x00000026ff007c0c */ /* 0x000fe4000bf85070 */
[----:B------:R-:W-:Y:S02]  /*5ed0*/  PLOP3.LUT P0, PT, PT, PT, PT, 0x8, 0x80 ;  /* 0x000000000080781c */ /* 0x000fe40003f0e170 */
[----:B------:R-:W-:Y:S02]  /*5ee0*/  ISETP.NE.U32.AND P2, PT, R92, RZ, PT ;  /* 0x000000ff5c00720c */ /* 0x000fe40003f45070 */
[----:B------:R-:W-:Y:S02]  /*5ef0*/  ISETP.NE.AND.EX P3, PT, R89, RZ, PT, P3 ;  /* 0x000000ff5900720c */ /* 0x000fe40003f65330 */
[----:B------:R-:W-:Y:S02]  /*5f00*/  P2R R115, PR, RZ, 0x1 ;  /* 0x00000001ff737803 */ /* 0x000fe40000000000 */
[----:B------:R-:W-:Y:S01]  /*5f10*/  ISETP.NE.AND.EX P4, PT, RZ, UR39, PT, P4 ;  /* 0x00000027ff007c0c */ /* 0x000fe2000bf85340 */
[----:B------:R-:W-:Y:S01]  /*5f20*/  @!UPT UIADD3 URZ, UPT, UPT, URZ, URZ, URZ ;  /* 0x000000fffffff290 */ /* 0x000fe2000fffe0ff */
[----:B------:R-:W-:Y:S11]  /*5f30*/  @!P1 BRA `(.L_x_110) ;  /* 0x00000000002c9947 */ /* 0x000ff60003800000 */
[----:B------:R-:W-:Y:S01]  /*5f40*/  ISETP.NE.U32.AND P0, PT, R90, RZ, PT ;  /* 0x000000ff5a00720c */ /* 0x000fe20003f05070 */
[----:B------:R-:W-:Y:S03]  /*5f50*/  IMAD.MOV.U32 R98, RZ, RZ, 0x1 ;  /* 0x00000001ff627424 */ /* 0x000fe600078e00ff */
[----:B------:R-:W-:Y:S11]  /*5f60*/  ISETP.NE.AND.EX P0, PT, R91, RZ, PT, P0 ;  /* 0x000000ff5b00720c */ /* 0x000ff60003f05300 */
[----:B------:R-:W-:Y:S02]  /*5f70*/  @!UPT UIADD3 URZ, UPT, UPT, URZ, URZ, URZ ;  /* 0x000000fffffff290 */ /* 0x000fe4000fffe0ff */
[----:B------:R-:W2:Y:S01]  /*5f80*/  @P0 LDC.64 R2, c[0x0][0x888] ;  /* 0x00022200ff020b82 */ /* 0x000ea20000000a00 */
[----:B------:R-:W-:Y:S04]  /*5f90*/  @P0 IMAD R0, R92, UR44, RZ ;  /* 0x0000002c5c000c24 */ /* 0x000fe8000f8e02ff */
[----:B--2---:R-:W-:Y:S04]  /*5fa0*/  @P0 IMAD.WIDE R2, R0, 0x4, R2 ;  /* 0x0000000400020825 */ /* 0x004fe800078e0202 */
[----:B------:R-:W-:Y:S01]  /*5fb0*/  HFMA2 R0, -RZ, RZ, 0, 5.9604644775390625e-08 ;  /* 0x00000001ff007431 */ /* 0x000fe200000001ff */
[----:B-----5:R2:W5:Y:S04]  /*5fc0*/  @P0 LDG.E R49, desc[UR46][R2.64] ;  /* 0x0000002e02310981 */ /* 0x020568000c1e1900 */
[----:B------:R-:W-:Y:S01]  /*5fd0*/  @!P0 PRMT R98, R0, 0x7610, R98 ;  /* 0x0000761000628816 */ /* 0x000fe20000000062 */
[----:B--2---:R-:W3:Y:S06]  /*5fe0*/  @!P0 LDC R49, c[0x0][0x880] ;  /* 0x00022000ff318b82 */ /* 0x004eec0000000800 */
.L_x_110:
[----:B------:R-:W-:Y:S01]  /*5ff0*/  ISETP.NE.AND P5, PT, R115, RZ, PT ;  /* 0x000000ff7300720c */ /* 0x000fe20003fa5270 */
[----:B------:R-:W-:Y:S01]  /*6000*/  UISETP.NE.AND.EX UP0, UPT, UR43, URZ, UPT, UP0 ;  /* 0x000000ff2b00728c */ /* 0x000fe2000bf05300 */
[----:B------:R-:W-:Y:S01]  /*6010*/  ISETP.NE.AND.EX P0, PT, R93, RZ, PT, P2 ;  /* 0x000000ff5d00720c */ /* 0x000fe20003f05320 */
[----:B-1----:R-:W-:Y:S01]  /*6020*/  IMAD.U32 R2, RZ, RZ, UR4 ;  /* 0x00000004ff027e24 */ /* 0x002fe2000f8e00ff */
[----:B------:R-:W-:Y:S01]  /*6030*/  LOP3.LUT R108, R108, 0x1, RZ, 0x3c, !PT ;  /* 0x000000016c6c7812 */ /* 0x000fe200078e3cff */
[----:B------:R-:W-:Y:S10]  /*6040*/  @!P3 BRA `(.L_x_111) ;  /* 0x000000000020b947 */ /* 0x000ff40003800000 */
[----:B------:R-:W-:Y:S04]  /*6050*/  ISETP.NE.U32.AND P3, PT, R86, RZ, PT ;  /* 0x000000ff5600720c */ /* 0x000fe80003f65070 */
[----:B------:R-:W-:Y:S11]  /*6060*/  ISETP.NE.AND.EX P3, PT, R87, RZ, PT, P3 ;  /* 0x000000ff5700720c */ /* 0x000ff60003f65330 */
[----:B------:R-:W-:Y:S02]  /*6070*/  @!UPT UIADD3 URZ, UPT, UPT, URZ, URZ, URZ ;  /* 0x000000fffffff290 */ /* 0x000fe4000fffe0ff */
[----:B------:R-:W1:Y:S01]  /*6080*/  @P3 LDC.64 R4, c[0x0][0x8a8] ;  /* 0x00022a00ff043b82 */ /* 0x000e620000000a00 */
[----:B------:R-:W-:Y:S04]  /*6090*/  @P3 IMAD R0, R88, UR44, RZ ;  /* 0x0000002c58003c24 */ /* 0x000fe8000f8e02ff */
[----:B-1----:R-:W-:Y:S05]  /*60a0*/  @P3 IMAD.WIDE R4, R0, 0x4, R4 ;  /* 0x0000000400043825 */ /* 0x002fea00078e0204 */
[----:B-----5:R1:W5:Y:S02]  /*60b0*/  @P3 LDG.E R47, desc[UR46][R4.64] ;  /* 0x0000002e042f3981 */ /* 0x020364000c1e1900 */
[----:B-1----:R-:W2:Y:S02]  /*60c0*/  @!P3 LDC R47, c[0x0][0x8a0] ;  /* 0x00022800ff2fbb82 */ /* 0x002ea40000000800 */
.L_x_111:
[----:B------:R-:W-:Y:S05]  /*60d0*/  @P4 BRA P0, `(.L_x_112) ;  /* 0x0000000000344947 */ /* 0x000fea0000000000 */
[----:B------:R-:W-:Y:S02]  /*60e0*/  ISETP.NE.AND.EX P2, PT, R93, RZ, PT, P2 ;  /* 0x000000ff5d00720c */ /* 0x000fe40003f45320 */
[----:B------:R-:W-:Y:S11]  /*60f0*/  PLOP3.LUT P0, PT, PT, PT, PT, 0x80, 0x8 ;  /* 0x000000000008781c */ /* 0x000ff60003f0f070 */
[----:B------:R-:W-:Y:S02]  /*6100*/  @P2 LOP3.LUT P3, RZ, R98, 0xff, RZ, 0xc0, !PT ;  /* 0x000000ff62ff2812 */ /* 0x000fe4000786c0ff */
[----:B------:R-:W-:Y:S02]  /*6110*/  @P2 ISETP.NE.U32.AND P4, PT, RZ, UR38, PT ;  /* 0x00000026ff002c0c */ /* 0x000fe4000bf85070 */
[----:B------:R-:W-:Y:S02]  /*6120*/  @P2 PLOP3.LUT P0, PT, P3, PT, PT, 0x80, 0x8 ;  /* 0x000000000008281c */ /* 0x000fe40001f0f070 */
[C---:B---3-5:R-:W-:Y:S02]  /*6130*/  @P2 FSETP.NEU.AND P3, PT, R49.reuse, RZ, PT ;  /* 0x000000ff3100220b */ /* 0x068fe40003f6d000 */
[----:B------:R-:W-:Y:S02]  /*6140*/  @P2 ISETP.NE.AND.EX P4, PT, RZ, UR39, PT, P4 ;  /* 0x00000027ff002c0c */ /* 0x000fe4000bf85340 */
[----:B------:R-:W-:Y:S02]  /*6150*/  @P2 SEL R0, RZ, 0xffffffff, P3 ;  /* 0xffffffffff002807 */ /* 0x000fe40001800000 */
[----:B------:R-:W-:Y:S05]  /*6160*/  @!P2 FSETP.EQ.AND P5, PT, R49, RZ, PT ;  /* 0x000000ff3100a20b */ /* 0x000fea0003fa2000 */
[----:B------:R-:W-:Y:S04]  /*6170*/  @!P0 SEL R0, RZ, 0xffffffff, P4 ;  /* 0xffffffffff008807 */ /* 0x000fe80002000000 */
[----:B------:R-:W-:Y:S04]  /*6180*/  @P2 LOP3.LUT R0, R0, 0x1, RZ, 0xc0, !PT ;  /* 0x0000000100002812 */ /* 0x000fe800078ec0ff */
[----:B------:R-:W-:Y:S04]  /*6190*/  @P2 ISETP.EQ.U32.AND P5, PT, R0, 0x1, PT ;  /* 0x000000010000280c */ /* 0x000fe80003fa2070 */
[----:B------:R-:W-:Y:S09]  /*61a0*/  P2R R115, PR, RZ, 0x20 ;  /* 0x00000020ff737803 */ /* 0x000ff20000000000 */
.L_x_112:
[----:B------:R-:W-:Y:S05]  /*61b0*/  BRA.U !UP0, `(.L_x_113) ;  /* 0x00000001084c7547 */ /* 0x000fea000b800000 */
[----:B------:R-:W-:Y:S01]  /*61c0*/  ISETP.LE.AND P0, PT, R43, UR49, PT ;  /* 0x000000312b007c0c */ /* 0x000fe2000bf03270 */
[----:B------:R-:W-:Y:S05]  /*61d0*/  VIADD R0, R46, UR50 ;  /* 0x000000322e007c36 */ /* 0x000fea0008000000 */
[----:B------:R-:W-:Y:S01]  /*61e0*/  ISETP.GE.OR P0, PT, R0, UR36, P0 ;  /* 0x0000002400007c0c */ /* 0x000fe20008706670 */
[----:B------:R-:W-:Y:S11]  /*61f0*/  IMAD.U32 R0, RZ, RZ, UR50 ;  /* 0x00000032ff007e24 */ /* 0x000ff6000f8e00ff */
[----:B------:R-:W-:Y:S01]  /*6200*/  @!UPT UIADD3 URZ, UPT, UPT, URZ, URZ, URZ ;  /* 0x000000fffffff290 */ /* 0x000fe2000fffe0ff */
[----:B------:R-:W-:Y:S01]  /*6210*/  @!P0 IADD3 R2, P2, PT, R46, UR50, RZ ;  /* 0x000000322e028c10 */ /* 0x000fe2000ff5e0ff */
[----:B------:R-:W1:Y:S01]  /*6220*/  @!P0 LDC.64 R4, c[0x0][0x8d0] ;  /* 0x00023400ff048b82 */ /* 0x000e620000000a00 */
[----:B------:R-:W-:Y:S02]  /*6230*/  VOTEU.ALL UP0, P0 ;  /* 0x0000000000ff7886 */ /* 0x000fe40000000000 */
[----:B------:R-:W-:Y:S03]  /*6240*/  @!P0 LEA.HI.X.SX32 R3, R0, RZ, 0x1, P2 ;  /* 0x000000ff00038211 */ /* 0x000fe600010f0eff */
[----:B------:R-:W-:Y:S06]  /*6250*/  @!UP0 USHF.R.S32.HI UR4, URZ, 0x1f, UR44 ;  /* 0x0000001fff048899 */ /* 0x000fec000801142c */
[C---:B-1----:R-:W-:Y:S02]  /*6260*/  @!P0 IMAD R0, R4.reuse, UR4, RZ ;  /* 0x0000000404008c24 */ /* 0x042fe4000f8e02ff */
[----:B------:R-:W-:Y:S04]  /*6270*/  @!P0 IMAD.WIDE.U32 R2, R4, UR44, R2 ;  /* 0x0000002c04028c25 */ /* 0x000fe8000f8e0002 */
[----:B------:R-:W-:Y:S01]  /*6280*/  @!P0 IMAD R0, R5, UR44, R0 ;  /* 0x0000002c05008c24 */ /* 0x000fe2000f8e0200 */
[C---:B------:R-:W-:Y:S04]  /*6290*/  @!P0 LEA R4, P2, R2.reuse, UR42, 0x1 ;  /* 0x0000002a02048c11 */ /* 0x040fe8000f8408ff */
[----:B------:R-:W-:Y:S04]  /*62a0*/  @!P0 IADD3 R0, PT, PT, R3, R0, RZ ;  /* 0x0000000003008210 */ /* 0x000fe80007ffe0ff */
[----:B------:R-:W-:Y:S01]  /*62b0*/  @!P0 LEA.HI.X R5, R2, UR43, R0, 0x1, P2 ;  /* 0x0000002b02058c11 */ /* 0x000fe200090f0c00 */
[----:B------:R-:W-:Y:S04]  /*62c0*/  IMAD.MOV.U32 R2, RZ, RZ, RZ ;  /* 0x000000ffff027224 */ /* 0x000fe800078e00ff */
[----:B------:R-:W4:Y:S02]  /*62d0*/  @!P0 LDG.E.U16 R4, desc[UR46][R4.64] ;  /* 0x0000002e04048981 */ /* 0x000f24000c1e1500 */
[----:B----4-:R-:W-:Y:S07]  /*62e0*/  @!P0 SHF.L.U32 R2, R4, 0x10, RZ ;  /* 0x0000001004028819 */ /* 0x010fee00000006ff */
.L_x_113:
[----:B------:R-:W-:Y:S01]  /*62f0*/  @!P5 SHF.L.U32 R0, R108, 0x1f, RZ ;  /* 0x0000001f6c00d819 */ /* 0x000fe200000006ff */
[----:B------:R-:W-:Y:S01]  /*6300*/  BSSY B1, `(.L_x_114) ;  /* 0x0000033000017945 */ /* 0x000fe20003800000 */
[C---:B------:R-:W-:Y:S01]  /*6310*/  LEA R118, R85.reuse, UR41, 0x3 ;  /* 0x0000002955767c11 */ /* 0x040fe2000f8e18ff */
[----:B------:R-:W-:Y:S01]  /*6320*/  IMAD.MOV.U32 R61, RZ, RZ, 0x1 ;  /* 0x00000001ff3d7424 */ /* 0x000fe200078e00ff */
[----:B------:R1:W4:Y:S01]  /*6330*/  @!P5 SYNCS.PHASECHK.TRANS64.TRYWAIT P2, [UR41+0x80], R0 ;  /* 0x00008000ff00d5a7 */ /* 0x0003220008041129 */
[----:B------:R-:W-:Y:S01]  /*6340*/  ISETP.NE.U32.AND P4, PT, RZ, UR38, PT ;  /* 0x00000026ff007c0c */ /* 0x000fe2000bf85070 */
[----:B------:R-:W-:Y:S01]  /*6350*/  IMAD R51, R85, 0x80, R84 ;  /* 0x0000008055337824 */ /* 0x000fe200078e0254 */
[----:B---3-5:R-:W-:Y:S01]  /*6360*/  FSETP.NEU.AND P3, PT, R49, RZ, PT ;  /* 0x000000ff3100720b */ /* 0x028fe20003f6d000 */
[----:B------:R-:W-:Y:S01]  /*6370*/  IMAD R117, R112, -0x10, R110 ;  /* 0xfffffff070757824 */ /* 0x000fe200078e026e */
[----:B------:R-:W-:Y:S01]  /*6380*/  ISETP.NE.AND.EX P4, PT, RZ, UR39, PT, P4 ;  /* 0x00000027ff007c0c */ /* 0x000fe2000bf85340 */
[----:B------:R-:W-:Y:S01]  /*6390*/  IMAD.MOV.U32 R60, RZ, RZ, RZ ;  /* 0x000000ffff3c7224 */ /* 0x000fe200078e00ff */
[----:B------:R-:W-:Y:S02]  /*63a0*/  SEL R3, RZ, 0xffffffff, P3 ;  /* 0xffffffffff037807 */ /* 0x000fe40001800000 */
[----:B------:R-:W-:Y:S02]  /*63b0*/  CS2R R82, SRZ ;  /* 0x0000000000527805 */ /* 0x000fe4000001ff00 */
[----:B------:R-:W-:Y:S02]  /*63c0*/  SEL R4, RZ, 0xffffffff, P4 ;  /* 0xffffffffff047807 */ /* 0x000fe40002000000 */
[----:B------:R-:W-:Y:S02]  /*63d0*/  CS2R R80, SRZ ;  /* 0x0000000000507805 */ /* 0x000fe4000001ff00 */
[----:B------:R-:W-:Y:S02]  /*63e0*/  LOP3.LUT P4, R116, R98, 0xff, RZ, 0xc0, !PT ;  /* 0x000000ff62747812 */ /* 0x000fe4000788c0ff */
[----:B------:R-:W-:Y:S02]  /*63f0*/  CS2R R74, SRZ ;  /* 0x00000000004a7805 */ /* 0x000fe4000001ff00 */
[----:B------:R-:W-:Y:S02]  /*6400*/  CS2R R72, SRZ ;  /* 0x0000000000487805 */ /* 0x000fe4000001ff00 */
[----:B------:R-:W-:Y:S02]  /*6410*/  CS2R R66, SRZ ;  /* 0x0000000000427805 */ /* 0x000fe4000001ff00 */
[----:B------:R-:W-:Y:S02]  /*6420*/  @P1 SEL R3, R4, R3, !P4 ;  /* 0x0000000304031207 */ /* 0x000fe40006000000 */
[----:B------:R-:W-:Y:S02]  /*6430*/  CS2R R64, SRZ ;  /* 0x0000000000407805 */ /* 0x000fe4000001ff00 */
[----:B------:R-:W-:Y:S02]  /*6440*/  CS2R R58, SRZ ;  /* 0x00000000003a7805 */ /* 0x000fe4000001ff00 */
[----:B------:R-:W-:Y:S02]  /*6450*/  CS2R R56, SRZ ;  /* 0x0000000000387805 */ /* 0x000fe4000001ff00 */
[----:B------:R-:W-:Y:S02]  /*6460*/  LOP3.LUT R3, R3, 0x1, RZ, 0xc0, !PT ;  /* 0x0000000103037812 */ /* 0x000fe400078ec0ff */
[----:B-1----:R-:W-:Y:S02]  /*6470*/  SHF.L.U32 R0, R107, 0x1f, RZ ;  /* 0x0000001f6b007819 */ /* 0x002fe400000006ff */
[----:B------:R-:W-:Y:S02]  /*6480*/  ISETP.NE.U32.AND P1, PT, R3, 0x1, PT ;  /* 0x000000010300780c */ /* 0x000fe40003f25070 */
[----:B------:R1:W3:Y:S02]  /*6490*/  SYNCS.PHASECHK.TRANS64.TRYWAIT P0, [R118+URZ+0xf0], R0 ;  /* 0x0000f000760075a7 */ /* 0x0002e400080011ff */
[----:B------:R-:W-:Y:S02]  /*64a0*/  P2R R62, PR, RZ, 0x2 ;  /* 0x00000002ff3e7803 */ /* 0x000fe40000000000 */
[----:B----4-:R-:W-:Y:S01]  /*64b0*/  @!P5 SEL R61, RZ, 0x1, !P2 ;  /* 0x00000001ff3dd807 */ /* 0x010fe20005000000 */
[----:B-1----:R-:W-:Y:S06]  /*64c0*/  @P5 BRA `(.L_x_115) ;  /* 0x0000000000585947 */ /* 0x002fec0003800000 */
[----:B------:R-:W-:Y:S01]  /*64d0*/  IMAD.MOV.U32 R83, RZ, RZ, RZ ;  /* 0x000000ffff537224 */ /* 0x000fe200078e00ff */
[----:B------:R-:W-:Y:S01]  /*64e0*/  ISETP.NE.AND P1, PT, R61, RZ, PT ;  /* 0x000000ff3d00720c */ /* 0x000fe20003f25270 */
[----:B------:R-:W-:Y:S01]  /*64f0*/  BSSY B0, `(.L_x_116) ;  /* 0x000000c000007945 */ /* 0x000fe20003800000 */
[----:B------:R-:W-:Y:S02]  /*6500*/  CS2R R58, SRZ ;  /* 0x00000000003a7805 */ /* 0x000fe4000001ff00 */
[----:B------:R-:W-:Y:S02]  /*6510*/  CS2R R56, SRZ ;  /* 0x0000000000387805 */ /* 0x000fe4000001ff00 */
[----:B------:R-:W-:Y:S02]  /*6520*/  CS2R R66, SRZ ;  /* 0x0000000000427805 */ /* 0x000fe4000001ff00 */
[----:B------:R-:W-:Y:S02]  /*6530*/  CS2R R64, SRZ ;  /* 0x0000000000407805 */ /* 0x000fe4000001ff00 */
[----:B------:R-:W-:Y:S02]  /*6540*/  CS2R R74, SRZ ;  /* 0x00000000004a7805 */ /* 0x000fe4000001ff00 */
[----:B------:R-:W-:Y:S02]  /*6550*/  CS2R R72, SRZ ;  /* 0x0000000000487805 */ /* 0x000fe4000001ff00 */
[----:B------:R-:W-:Y:S01]  /*6560*/  CS2R R80, SRZ ;  /* 0x0000000000507805 */ /* 0x000fe2000001ff00 */
[----:B------:R-:W-:Y:S06]  /*6570*/  @P1 BRA `(.L_x_117) ;  /* 0x00000000000c1947 */ /* 0x000fec0003800000 */
[----:B------:R-:W-:Y:S04]  /*6580*/  SHF.L.U32 R4, R108, 0x1f, RZ ;  /* 0x0000001f6c047819 */ /* 0x000fe800000006ff */
[----:B------:R-:W1:Y:S02]  /*6590*/  SYNCS.PHASECHK.TRANS64.TRYWAIT P1, [UR41+0x80], R4 ;  /* 0x00008004ff0075a7 */ /* 0x000e640008021129 */
[----:B-1----:R-:W-:Y:S05]  /*65a0*/  @!P1 BRA `(.L_x_118) ;  /* 0x0000004000189947 */ /* 0x002fea0003800000 */
.L_x_117:
[----:B------:R-:W-:Y:S05]  /*65b0*/  BSYNC B0 ;  /* 0x0000000000007941 */ /* 0x000fea0003800000 */
.L_x_116:
[----:B------:R-:W-:Y:S01]  /*65c0*/  ISETP.NE.AND P1, PT, R62, RZ, PT ;  /* 0x000000ff3e00720c */ /* 0x000fe20003f25270 */
[----:B------:R-:W-:Y:S11]  /*65d0*/  HFMA2 R60, -RZ, RZ, 0, 5.9604644775390625e-08 ;  /* 0x00000001ff3c7431 */ /* 0x000ff600000001ff */
[----:B------:R-:W-:Y:S01]  /*65e0*/  @!UPT UIADD3 URZ, UPT, UPT, URZ, URZ, URZ ;  /* 0x000000fffffff290 */ /* 0x000fe2000fffe0ff */
[----:B------:R4:W1:Y:S04]  /*65f0*/  @P1 LDS.128 R56, [R111] ;  /* 0x000000006f381984 */ /* 0x0008680000000c00 */
[----:B------:R4:W1:Y:S04]  /*6600*/  @P1 LDS.128 R64, [R110+0x10] ;  /* 0x000010006e401984 */ /* 0x0008680000000c00 */
[----:B------:R4:W1:Y:S04]  /*6610*/  @P1 LDS.128 R72, [R109+0x20] ;  /* 0x000020006d481984 */ /* 0x0008680000000c00 */
[----:B------:R4:W1:Y:S02]  /*6620*/  @P1 LDS.128 R80, [R117+0x30] ;  /* 0x0000300075501984 */ /* 0x0008640000000c00 */
.L_x_115:
[----:B------:R-:W-:Y:S05]  /*6630*/  BSYNC B1 ;  /* 0x0000000000017941 */ /* 0x000fea0003800000 */
.L_x_114:
[----:B-1----:R-:W-:Y:S04]  /*6640*/  SHF.R.U32.HI R3, RZ, 0x15, R51 ;  /* 0x00000015ff037819 */ /* 0x002fe80000011633 */
[----:B------:R-:W-:Y:S01]  /*6650*/  LOP3.LUT P1, RZ, R3, 0x3, R102, 0x48, !PT ;  /* 0x0000000303ff7812 */ /* 0x000fe20007824866 */
[----:B------:R-:W-:Y:S01]  /*6660*/  @!UPT UIADD3 URZ, UPT, UPT, URZ, URZ, URZ ;  /* 0x000000fffffff290 */ /* 0x000fe2000fffe0ff */
[----:B---3--:R-:W-:Y:S11]  /*6670*/  @P0 BRA `(.L_x_119) ;  /* 0x0000000000080947 */ /* 0x008ff60003800000 */
[----:B------:R-:W1:Y:S02]  /*6680*/  SYNCS.PHASECHK.TRANS64.TRYWAIT P0, [R118+URZ+0xf0], R0 ;  /* 0x0000f000760075a7 */ /* 0x000e6400080011ff */
[----:B-1----:R-:W-:Y:S05]  /*6690*/  @!P0 BRA `(.L_x_120) ;  /* 0x0000003c00f48947 */ /* 0x002fea0003800000 */
.L_x_119:
[----:B------:R-:W-:Y:S05]  /*66a0*/  @!P1 BRA `(.L_x_121) ;  /* 0x0000000000409947 */ /* 0x000fea0003800000 */
[----:B------:R-:W3:Y:S01]  /*66b0*/  LDCU.64 UR8, c[0x4][0x70] ;  /* 0x01000e00ff0877ac */ /* 0x000ee20008000a00 */
[----:B------:R-:W-:Y:S01]  /*66c0*/  MOV R15, 0x0 ;  /* 0x00000000000f7802 */ /* 0x000fe20000000f00 */
[----:B------:R-:W-:Y:S02]  /*66d0*/  HFMA2 R12, -RZ, RZ, 0, 5.9604644775390625e-08 ;  /* 0x00000001ff0c7431 */ /* 0x000fe400000001ff */
[----:B------:R-:W-:Y:S02]  /*66e0*/  IMAD.MOV.U32 R8, RZ, RZ, 0x192 ;  /* 0x00000192ff087424 */ /* 0x000fe400078e00ff */
[----:B------:R-:W-:Y:S01]  /*66f0*/  IMAD.MOV.U32 R13, RZ, RZ, RZ ;  /* 0x000000ffff0d7224 */ /* 0x000fe200078e00ff */
[----:B------:R-:W5:Y:S01]  /*6700*/  LDCU.64 UR6, c[0x4][0x78] ;  /* 0x01000f00ff0677ac */ /* 0x000f620008000a00 */
[----:B------:R-:W1:Y:S01]  /*6710*/  LDC.64 R14, c[0x4][R15] ;  /* 0x010000000f0e7b82 */ /* 0x000e620000000a00 */
[----:B------:R-:W2:Y:S01]  /*6720*/  LDCU.64 UR4, c[0x4][0x10] ;  /* 0x01000200ff0477ac */ /* 0x000ea20008000a00 */
[----:B---3--:R-:W-:Y:S01]  /*6730*/  MOV R5, UR9 ;  /* 0x0000000900057c02 */ /* 0x008fe20008000f00 */
[----:B------:R-:W-:Y:S01]  /*6740*/  IMAD.U32 R4, RZ, RZ, UR8 ;  /* 0x00000008ff047e24 */ /* 0x000fe2000f8e00ff */
[----:B-----5:R-:W-:Y:S01]  /*6750*/  MOV R7, UR7 ;  /* 0x0000000700077c02 */ /* 0x020fe20008000f00 */
[----:B------:R-:W-:Y:S01]  /*6760*/  IMAD.U32 R6, RZ, RZ, UR6 ;  /* 0x00000006ff067e24 */ /* 0x000fe2000f8e00ff */
[----:B--2---:R-:W-:Y:S01]  /*6770*/  MOV R11, UR5 ;  /* 0x00000005000b7c02 */ /* 0x004fe20008000f00 */
[----:B------:R-:W-:Y:S02]  /*6780*/  IMAD.U32 R10, RZ, RZ, UR4 ;  /* 0x00000004ff0a7e24 */ /* 0x000fe4000f8e00ff */
[----:B------:R-:W-:Y:S07]  /*6790*/  LEPC R20, `(.L_x_121) ;  /* 0x000000001014794e */ /* 0x000fee0000000000 */
[----:B-1--4-:R-:W-:Y:S05]  /*67a0*/  CALL.ABS.NOINC R14 ;  /* 0x000000000e007343 */ /* 0x012fea0003c00000 */
.L_x_121:
[C---:B------:R-:W-:Y:S01]  /*67b0*/  SHF.L.U32 R48, R56.reuse, 0x10, RZ ;  /* 0x0000001038307819 */ /* 0x040fe200000006ff */
[----:B------:R-:W-:Y:S05]  /*67c0*/  WARPSYNC.ALL ;  /* 0x0000000000007948 */ /* 0x000fea0003800000 */
[----:B------:R-:W-:Y:S01]  /*67d0*/  R2UR UR4, R51 ;  /* 0x00000000330472ca */ /* 0x000fe200000e0000 */
[----:B------:R-:W-:Y:S01]  /*67e0*/  BSSY.RECONVERGENT B0, `(.L_x_122) ;  /* 0x0000088000007945 */ /* 0x000fe20003800200 */
[----:B------:R-:W-:Y:S02]  /*67f0*/  LOP3.LUT R50, R56, 0xffff0000, RZ, 0xc0, !PT ;  /* 0xffff000038327812 */ /* 0x000fe400078ec0ff */
[----:B------:R-:W-:Y:S09]  /*6800*/  ISETP.NE.AND P0, PT, R104, RZ, PT ;  /* 0x000000ff6800720c */ /* 0x000ff20003f05270 */
[----:B------:R-:W1:Y:S02]  /*6810*/  LDTM.x32 R4, tmem[UR4] ;  /* 0x00000004000479ee */ /* 0x000e6400082c0000 */
[C-C-:B-12---:R-:W-:Y:S01]  /*6820*/  FFMA R0, R47.reuse, R4, R2.reuse ;  /* 0x000000042f007223 */ /* 0x146fe20000000002 */
[C-C-:B------:R-:W-:Y:S01]  /*6830*/  FFMA R3, R47.reuse, R5, R2.reuse ;  /* 0x000000052f037223 */ /* 0x140fe20000000002 */
        /* <DEDUP_REMOVED lines=26> */
[--C-:B------:R-:W-:Y:S01]  /*69e0*/  FFMA R28, R47, R32, R2.reuse ;  /* 0x000000202f1c7223 */ /* 0x100fe20000000002 */
[----:B------:R-:W-:Y:S01]  /*69f0*/  SHF.L.U32 R32, R57, 0x10, RZ ;  /* 0x0000001039207819 */ /* 0x000fe200000006ff */
[--C-:B------:R-:W-:Y:S01]  /*6a00*/  FFMA R29, R47, R33, R2.reuse ;  /* 0x000000212f1d7223 */ /* 0x100fe20000000002 */
[----:B------:R-:W-:Y:S01]  /*6a10*/  LOP3.LUT R33, R57, 0xffff0000, RZ, 0xc0, !PT ;  /* 0xffff000039217812 */ /* 0x000fe200078ec0ff */
[C-C-:B------:R-:W-:Y:S01]  /*6a20*/  FFMA R34, R47.reuse, R34, R2.reuse ;  /* 0x000000222f227223 */ /* 0x140fe20000000002 */
[----:B------:R-:W-:Y:S01]  /*6a30*/  FFMA R35, R47, R35, R2 ;  /* 0x000000232f237223 */ /* 0x000fe20000000002 */
[C---:B------:R-:W-:Y:S01]  /*6a40*/  FFMA R0, R49.reuse, R48, R0 ;  /* 0x0000003031007223 */ /* 0x040fe20000000000 */
[C---:B------:R-:W-:Y:S01]  /*6a50*/  SHF.L.U32 R48, R58.reuse, 0x10, RZ ;  /* 0x000000103a307819 */ /* 0x040fe200000006ff */
[C---:B------:R-:W-:Y:S01]  /*6a60*/  FFMA R3, R49.reuse, R50, R3 ;  /* 0x0000003231037223 */ /* 0x040fe20000000003 */
[C---:B------:R-:W-:Y:S01]  /*6a70*/  FFMA R6, R49.reuse, R32, R6 ;  /* 0x0000002031067223 */ /* 0x040fe20000000006 */
[----:B------:R-:W-:Y:S01]  /*6a80*/  LOP3.LUT R32, R58, 0xffff0000, RZ, 0xc0, !PT ;  /* 0xffff00003a207812 */ /* 0x000fe200078ec0ff */
[C---:B------:R-:W-:Y:S01]  /*6a90*/  FFMA R7, R49.reuse, R33, R7 ;  /* 0x0000002131077223 */ /* 0x040fe20000000007 */
[----:B------:R-:W-:Y:S01]  /*6aa0*/  FFMA R4, R49, R48, R4 ;  /* 0x0000003031047223 */ /* 0x000fe20000000004 */
[----:B------:R-:W-:Y:S02]  /*6ab0*/  F2FP.RELU.BF16.F32.PACK_AB R52, R3, R0 ;  /* 0x000000000334723e */ /* 0x000fe400000018ff */
[----:B------:R-:W-:Y:S01]  /*6ac0*/  SHF.L.U32 R0, R59, 0x10, RZ ;  /* 0x000000103b007819 */ /* 0x000fe200000006ff */
[----:B------:R-:W-:Y:S01]  /*6ad0*/  FFMA R5, R49, R32, R5 ;  /* 0x0000002031057223 */ /* 0x000fe20000000005 */
[----:B------:R-:W-:Y:S02]  /*6ae0*/  LOP3.LUT R3, R59, 0xffff0000, RZ, 0xc0, !PT ;  /* 0xffff00003b037812 */ /* 0x000fe400078ec0ff */
[----:B------:R-:W-:Y:S01]  /*6af0*/  F2FP.RELU.BF16.F32.PACK_AB R53, R7, R6 ;  /* 0x000000060735723e */ /* 0x000fe200000018ff */
[C---:B------:R-:W-:Y:S01]  /*6b00*/  FFMA R10, R49.reuse, R0, R10 ;  /* 0x00000000310a7223 */ /* 0x040fe2000000000a */
[C---:B------:R-:W-:Y:S01]  /*6b10*/  SHF.L.U32 R0, R64.reuse, 0x10, RZ ;  /* 0x0000001040007819 */ /* 0x040fe200000006ff */
[----:B------:R-:W-:Y:S01]  /*6b20*/  FFMA R11, R49, R3, R11 ;  /* 0x00000003310b7223 */ /* 0x000fe2000000000b */
[----:B------:R-:W-:Y:S02]  /*6b30*/  F2FP.RELU.BF16.F32.PACK_AB R54, R5, R4 ;  /* 0x000000040536723e */ /* 0x000fe400000018ff */
[----:B------:R-:W-:Y:S01]  /*6b40*/  LOP3.LUT R3, R64, 0xffff0000, RZ, 0xc0, !PT ;  /* 0xffff000040037812 */ /* 0x000fe200078ec0ff */
[----:B------:R-:W-:Y:S01]  /*6b50*/  FFMA R8, R49, R0, R8 ;  /* 0x0000000031087223 */ /* 0x000fe20000000008 */
[C---:B------:R-:W-:Y:S02]  /*6b60*/  SHF.L.U32 R4, R65.reuse, 0x10, RZ ;  /* 0x0000001041047819 */ /* 0x040fe400000006ff */
[----:B------:R-:W-:Y:S01]  /*6b70*/  LOP3.LUT R0, R65, 0xffff0000, RZ, 0xc0, !PT ;  /* 0xffff000041007812 */ /* 0x000fe200078ec0ff */
[C---:B------:R-:W-:Y:S01]  /*6b80*/  FFMA R9, R49.reuse, R3, R9 ;  /* 0x0000000331097223 */ /* 0x040fe20000000009 */
[C---:B------:R-:W-:Y:S01]  /*6b90*/  SHF.L.U32 R3, R66.reuse, 0x10, RZ ;  /* 0x0000001042037819 */ /* 0x040fe200000006ff */
[----:B------:R-:W-:Y:S01]  /*6ba0*/  FFMA R14, R49, R4, R14 ;  /* 0x00000004310e7223 */ /* 0x000fe2000000000e */
[----:B------:R-:W-:Y:S01]  /*6bb0*/  SHF.L.U32 R4, R67, 0x10, RZ ;  /* 0x0000001043047819 */ /* 0x000fe200000006ff */
[C---:B------:R-:W-:Y:S01]  /*6bc0*/  FFMA R15, R49.reuse, R0, R15 ;  /* 0x00000000310f7223 */ /* 0x040fe2000000000f */
[----:B------:R-:W-:Y:S01]  /*6bd0*/  LOP3.LUT R0, R66, 0xffff0000, RZ, 0xc0, !PT ;  /* 0xffff000042007812 */ /* 0x000fe200078ec0ff */
[----:B------:R-:W-:Y:S01]  /*6be0*/  FFMA R12, R49, R3, R12 ;  /* 0x00000003310c7223 */ /* 0x000fe2000000000c */
[C---:B------:R-:W-:Y:S02]  /*6bf0*/  SHF.L.U32 R3, R72.reuse, 0x10, RZ ;  /* 0x0000001048037819 */ /* 0x040fe400000006ff */
[----:B------:R-:W-:Y:S01]  /*6c00*/  F2FP.RELU.BF16.F32.PACK_AB R55, R11, R10 ;  /* 0x0000000a0b37723e */ /* 0x000fe200000018ff */
[----:B------:R-:W-:Y:S01]  /*6c10*/  FFMA R13, R49, R0, R13 ;  /* 0x00000000310d7223 */ /* 0x000fe2000000000d */
[----:B------:R-:W-:Y:S01]  /*6c20*/  LOP3.LUT R0, R67, 0xffff0000, RZ, 0xc0, !PT ;  /* 0xffff000043007812 */ /* 0x000fe200078ec0ff */
[----:B------:R-:W-:Y:S01]  /*6c30*/  FFMA R18, R49, R4, R18 ;  /* 0x0000000431127223 */ /* 0x000fe20000000012 */
[----:B------:R-:W-:Y:S01]  /*6c40*/  LOP3.LUT R4, R72, 0xffff0000, RZ, 0xc0, !PT ;  /* 0xffff000048047812 */ /* 0x000fe200078ec0ff */
[----:B------:R1:W-:Y:S01]  /*6c50*/  STS.128 [R111], R52 ;  /* 0x000000346f007388 */ /* 0x0003e20000000c00 */
[----:B------:R-:W-:Y:S01]  /*6c60*/  F2FP.RELU.BF16.F32.PACK_AB R8, R9, R8 ;  /* 0x000000080908723e */ /* 0x000fe200000018ff */
[----:B------:R-:W-:Y:S01]  /*6c70*/  FFMA R19, R49, R0, R19 ;  /* 0x0000000031137223 */ /* 0x000fe20000000013 */
[----:B------:R-:W-:Y:S01]  /*6c80*/  SHF.L.U32 R0, R73, 0x10, RZ ;  /* 0x0000001049007819 */ /* 0x000fe200000006ff */
[----:B------:R-:W-:Y:S01]  /*6c90*/  FFMA R16, R49, R3, R16 ;  /* 0x0000000331107223 */ /* 0x000fe20000000010 */
[----:B------:R-:W-:Y:S01]  /*6ca0*/  LOP3.LUT R3, R73, 0xffff0000, RZ, 0xc0, !PT ;  /* 0xffff000049037812 */ /* 0x000fe200078ec0ff */
[----:B------:R-:W-:Y:S01]  /*6cb0*/  FFMA R17, R49, R4, R17 ;  /* 0x0000000431117223 */ /* 0x000fe20000000011 */
[----:B------:R-:W-:Y:S01]  /*6cc0*/  SHF.L.U32 R4, R75, 0x10, RZ ;  /* 0x000000104b047819 */ /* 0x000fe200000006ff */
[C---:B------:R-:W-:Y:S01]  /*6cd0*/  FFMA R22, R49.reuse, R0, R22 ;  /* 0x0000000031167223 */ /* 0x040fe20000000016 */
[C---:B------:R-:W-:Y:S01]  /*6ce0*/  SHF.L.U32 R0, R74.reuse, 0x10, RZ ;  /* 0x000000104a007819 */ /* 0x040fe200000006ff */
[----:B------:R-:W-:Y:S01]  /*6cf0*/  FFMA R23, R49, R3, R23 ;  /* 0x0000000331177223 */ /* 0x000fe20000000017 */
[----:B------:R-:W-:Y:S02]  /*6d00*/  LOP3.LUT R3, R74, 0xffff0000, RZ, 0xc0, !PT ;  /* 0xffff00004a037812 */ /* 0x000fe400078ec0ff */
[----:B------:R-:W-:Y:S01]  /*6d10*/  F2FP.RELU.BF16.F32.PACK_AB R9, R15, R14 ;  /* 0x0000000e0f09723e */ /* 0x000fe200000018ff */
[----:B------:R-:W-:Y:S01]  /*6d20*/  FFMA R20, R49, R0, R20 ;  /* 0x0000000031147223 */ /* 0x000fe20000000014 */
[----:B------:R-:W-:Y:S01]  /*6d30*/  LOP3.LUT R0, R75, 0xffff0000, RZ, 0xc0, !PT ;  /* 0xffff00004b007812 */ /* 0x000fe200078ec0ff */
[C---:B------:R-:W-:Y:S01]  /*6d40*/  FFMA R21, R49.reuse, R3, R21 ;  /* 0x0000000331157223 */ /* 0x040fe20000000015 */
[C---:B------:R-:W-:Y:S01]  /*6d50*/  FFMA R26, R49.reuse, R4, R26 ;  /* 0x00000004311a7223 */ /* 0x040fe2000000001a */
[C---:B------:R-:W-:Y:S02]  /*6d60*/  SHF.L.U32 R3, R80.reuse, 0x10, RZ ;  /* 0x0000001050037819 */ /* 0x040fe400000006ff */
[----:B------:R-:W-:Y:S01]  /*6d70*/  FFMA R27, R49, R0, R27 ;  /* 0x00000000311b7223 */ /* 0x000fe2000000001b */
[----:B------:R-:W-:Y:S02]  /*6d80*/  LOP3.LUT R0, R80, 0xffff0000, RZ, 0xc0, !PT ;  /* 0xffff000050007812 */ /* 0x000fe400078ec0ff */
[----:B------:R-:W-:Y:S01]  /*6d90*/  SHF.L.U32 R4, R81, 0x10, RZ ;  /* 0x0000001051047819 */ /* 0x000fe200000006ff */
[----:B------:R-:W-:Y:S01]  /*6da0*/  FFMA R24, R49, R3, R24 ;  /* 0x0000000331187223 */ /* 0x000fe20000000018 */
[----:B------:R-:W-:Y:S01]  /*6db0*/  F2FP.RELU.BF16.F32.PACK_AB R10, R13, R12 ;  /* 0x0000000c0d0a723e */ /* 0x000fe200000018ff */
[----:B------:R-:W-:Y:S01]  /*6dc0*/  FFMA R25, R49, R0, R25 ;  /* 0x0000000031197223 */ /* 0x000fe20000000019 */
[----:B------:R-:W-:Y:S01]  /*6dd0*/  F2FP.RELU.BF16.F32.PACK_AB R11, R19, R18 ;  /* 0x00000012130b723e */ /* 0x000fe200000018ff */
[----:B------:R-:W-:Y:S01]  /*6de0*/  FFMA R30, R49, R4, R30 ;  /* 0x00000004311e7223 */ /* 0x000fe2000000001e */
[----:B------:R-:W-:Y:S02]  /*6df0*/  LOP3.LUT R0, R81, 0xffff0000, RZ, 0xc0, !PT ;  /* 0xffff000051007812 */ /* 0x000fe400078ec0ff */
[C---:B------:R-:W-:Y:S01]  /*6e00*/  SHF.L.U32 R3, R82.reuse, 0x10, RZ ;  /* 0x0000001052037819 */ /* 0x040fe200000006ff */
[----:B------:R1:W-:Y:S01]  /*6e10*/  STS.128 [R110+0x10], R8 ;  /* 0x000010086e007388 */ /* 0x0003e20000000c00 */
[----:B------:R-:W-:Y:S01]  /*6e20*/  LOP3.LUT R4, R82, 0xffff0000, RZ, 0xc0, !PT ;  /* 0xffff000052047812 */ /* 0x000fe200078ec0ff */
[----:B------:R-:W-:Y:S01]  /*6e30*/  FFMA R31, R49, R0, R31 ;  /* 0x00000000311f7223 */ /* 0x000fe2000000001f */
[----:B------:R-:W-:Y:S01]  /*6e40*/  SHF.L.U32 R5, R83, 0x10, RZ ;  /* 0x0000001053057819 */ /* 0x000fe200000006ff */
[----:B------:R-:W-:Y:S01]  /*6e50*/  FFMA R28, R49, R3, R28 ;  /* 0x00000003311c7223 */ /* 0x000fe2000000001c */
[----:B------:R-:W-:Y:S01]  /*6e60*/  LOP3.LUT R6, R83, 0xffff0000, RZ, 0xc0, !PT ;  /* 0xffff000053067812 */ /* 0x000fe200078ec0ff */
[----:B------:R-:W-:Y:S01]  /*6e70*/  FFMA R29, R49, R4, R29 ;  /* 0x00000004311d7223 */ /* 0x000fe2000000001d */
[----:B------:R-:W-:Y:S01]  /*6e80*/  F2FP.RELU.BF16.F32.PACK_AB R16, R17, R16 ;  /* 0x000000101110723e */ /* 0x000fe200000018ff */
[----:B------:R-:W-:Y:S01]  /*6e90*/  FFMA R34, R49, R5, R34 ;  /* 0x0000000531227223 */ /* 0x000fe20000000022 */
[----:B------:R-:W-:Y:S01]  /*6ea0*/  F2FP.RELU.BF16.F32.PACK_AB R17, R23, R22 ;  /* 0x000000161711723e */ /* 0x000fe200000018ff */
[----:B------:R-:W-:Y:S01]  /*6eb0*/  FFMA R35, R49, R6, R35 ;  /* 0x0000000631237223 */ /* 0x000fe20000000023 */
[----:B------:R-:W-:Y:S02]  /*6ec0*/  F2FP.RELU.BF16.F32.PACK_AB R18, R21, R20 ;  /* 0x000000141512723e */ /* 0x000fe400000018ff */
[----:B------:R-:W-:Y:S02]  /*6ed0*/  F2FP.RELU.BF16.F32.PACK_AB R19, R27, R26 ;  /* 0x0000001a1b13723e */ /* 0x000fe400000018ff */
[----:B------:R-:W-:Y:S02]  /*6ee0*/  F2FP.RELU.BF16.F32.PACK_AB R24, R25, R24 ;  /* 0x000000181918723e */ /* 0x000fe400000018ff */
[----:B------:R-:W-:Y:S01]  /*6ef0*/  F2FP.RELU.BF16.F32.PACK_AB R25, R31, R30 ;  /* 0x0000001e1f19723e */ /* 0x000fe200000018ff */
[----:B------:R1:W-:Y:S01]  /*6f00*/  STS.128 [R109+0x20], R16 ;  /* 0x000020106d007388 */ /* 0x0003e20000000c00 */
[----:B------:R-:W-:Y:S02]  /*6f10*/  F2FP.RELU.BF16.F32.PACK_AB R26, R29, R28 ;  /* 0x0000001c1d1a723e */ /* 0x000fe400000018ff */
[----:B------:R-:W-:Y:S05]  /*6f20*/  F2FP.RELU.BF16.F32.PACK_AB R27, R35, R34 ;  /* 0x00000022231b723e */ /* 0x000fea00000018ff */
[----:B------:R1:W-:Y:S01]  /*6f30*/  STS.128 [R117+0x30], R24 ;  /* 0x0000301875007388 */ /* 0x0003e20000000c00 */
[----:B------:R-:W-:Y:S01]  /*6f40*/  @!PT LDS RZ, [RZ] ;  /* 0x00000000fffff984 */ /* 0x000fe20000000800 */
[----:B------:R-:W-:Y:S01]  /*6f50*/  @!PT LDS RZ, [RZ] ;  /* 0x00000000fffff984 */ /* 0x000fe20000000800 */
[----:B------:R-:W-:Y:S01]  /*6f60*/  @!PT LDS RZ, [RZ] ;  /* 0x00000000fffff984 */ /* 0x000fe20000000800 */
[----:B------:R-:W-:Y:S01]  /*6f70*/  @!PT LDS RZ, [RZ] ;  /* 0x00000000fffff984 */ /* 0x000fe20000000800 */
[----:B------:R2:W-:Y:S07]  /*6f80*/  MEMBAR.ALL.CTA ;  /* 0x0000000000007992 */ /* 0x0005ee0000008000 */
[----:B--2---:R-:W2:Y:S02]  /*6f90*/  FENCE.VIEW.ASYNC.S ;  /* 0x00000000000073c6 */ /* 0x004ea40000000000 */
[----:B--2---:R-:W-:Y:S06]  /*6fa0*/  BAR.SYNC.DEFER_BLOCKING 0x1, 0x80 ;  /* 0x0042000000007b1d */ /* 0x004fec0000010000 */
[----:B------:R-:W-:Y:S05]  /*6fb0*/  @P0 BRA `(.L_x_123) ;  /* 0x0000000000280947 */ /* 0x000fea0003800000 */
[----:B------:R-:W-:Y:S02]  /*6fc0*/  UIADD3 UR4, UPT, UPT, UR41, 0x200, URZ ;  /* 0x0000020029047890 */ /* 0x000fe4000fffe0ff */
[----:B------:R-:W-:Y:S01]  /*6fd0*/  UIADD3 UR6, UP0, UPT, UR54, 0x680, URZ ;  /* 0x0000068036067890 */ /* 0x000fe2000ff1e0ff */
[----:B------:R-:W-:Y:S03]  /*6fe0*/  UMOV UR51, UR44 ;  /* 0x0000002c00337c82 */ /* 0x000fe60008000000 */
[----:B------:R-:W-:Y:S01]  /*6ff0*/  MOV R103, UR4 ;  /* 0x0000000400677c02 */ /* 0x000fe20008000f00 */
[----:B------:R-:W-:Y:S03]  /*7000*/  UIADD3.X UR7, UPT, UPT, URZ, UR55, URZ, UP0, !UPT ;  /* 0x00000037ff077290 */ /* 0x000fe600087fe4ff */
[----:B------:R-:W-:Y:S11]  /*7010*/  R2UR UR48, R103 ;  /* 0x00000000673072ca */ /* 0x000ff600000e0000 */
[----:B------:R-:W-:Y:S02]  /*7020*/  @!UPT UIADD3 URZ, UPT, UPT, URZ, URZ, URZ ;  /* 0x000000fffffff290 */ /* 0x000fe4000fffe0ff */
[----:B------:R2:W-:Y:S01]  /*7030*/  UTMASTG.3D [UR48], [UR6] ;  /* 0x00000030060073b5 */ /* 0x0005e20008010000 */
[----:B------:R0:W-:Y:S01]  /*7040*/  UTMACMDFLUSH ;  /* 0x00000000000079b7 */ /* 0x0001e20000000000 */
[----:B--2---:R-:W-:Y:S04]  /*7050*/  DEPBAR.LE SB0, 0x1 ;  /* 0x000080400000791a */ /* 0x004fe80000000000 */
.L_x_123:
[----:B------:R-:W-:Y:S05]  /*7060*/  BSYNC.RECONVERGENT B0 ;  /* 0x0000000000007941 */ /* 0x000fea0003800200 */
.L_x_122:
[----:B------:R-:W-:Y:S01]  /*7070*/  BAR.SYNC.DEFER_BLOCKING 0x1, 0x80 ;  /* 0x0042000000007b1d */ /* 0x000fe20000010000 */
[----:B------:R-:W-:Y:S01]  /*7080*/  ISETP.NE.AND P1, PT, R115, RZ, PT ;  /* 0x000000ff7300720c */ /* 0x000fe20003f25270 */
[----:B------:R-:W-:Y:S01]  /*7090*/  UISETP.NE.AND UP0, UPT, UR45, URZ, UPT ;  /* 0x000000ff2d00728c */ /* 0x000fe2000bf05270 */
[----:B------:R-:W-:Y:S11]  /*70a0*/  LEA R3, R60, UR41, 0x3 ;  /* 0x000000293c037c11 */ /* 0x000ff6000f8e18ff */
[----:B------:R-:W-:Y:S01]  /*70b0*/  @!P1 SHF.L.U32 R4, R108, 0x1f, RZ ;  /* 0x0000001f6c049819 */ /* 0x000fe200000006ff */
[----:B------:R-:W-:Y:S06]  /*70c0*/  BRA.U !UP0, `(.L_x_124) ;  /* 0x0000000108247547 */ /* 0x000fec000b800000 */
[----:B------:R-:W-:Y:S01]  /*70d0*/  IMAD.U32 R5, RZ, RZ, UR52 ;  /* 0x00000034ff057e24 */ /* 0x000fe2000f8e00ff */
[----:B------:R-:W-:Y:S01]  /*70e0*/  MOV R0, UR37 ;  /* 0x0000002500007c02 */ /* 0x000fe20008000f00 */
[----:B------:R-:W-:Y:S03]  /*70f0*/  UIADD3 UR52, UPT, UPT, UR52, 0x1, URZ ;  /* 0x0000000134347890 */ /* 0x000fe6000fffe0ff */
[----:B------:R-:W-:Y:S01]  /*7100*/  @!P1 LEA R5, R5, UR41, 0x3 ;  /* 0x0000002905059c11 */ /* 0x000fe2000f8e18ff */
[----:B------:R-:W-:Y:S04]  /*7110*/  UISETP.NE.AND UP0, UPT, UR52, 0x4, UPT ;  /* 0x000000043400788c */ /* 0x000fe8000bf05270 */
[----:B------:R-:W-:Y:S01]  /*7120*/  @!P1 VIADD R5, R5, 0xa0 ;  /* 0x000000a005059836 */ /* 0x000fe20000000000 */
[----:B------:R-:W-:Y:S04]  /*7130*/  USEL UR52, UR52, URZ, UP0 ;  /* 0x000000ff34347287 */ /* 0x000fe80008000000 */
[----:B------:R-:W-:Y:S04]  /*7140*/  @!P1 PRMT R0, R0, 0x654, R5 ;  /* 0x0000065400009816 */ /* 0x000fe80000000005 */
[----:B------:R2:W-:Y:S04]  /*7150*/  @!P1 SYNCS.ARRIVE.TRANS64.RED.A1T0 RZ, [R0+URZ], RZ ;  /* 0x000000ff00ff99a7 */ /* 0x0005e800081004ff */
.L_x_124:
[----:B------:R-:W3:Y:S01]  /*7160*/  @!P1 SYNCS.PHASECHK.TRANS64.TRYWAIT P0, [R3+URZ+0x80], R4 ;  /* 0x00008004030095a7 */ /* 0x000ee200080011ff */
[----:B------:R-:W-:Y:S01]  /*7170*/  BSSY B1, `(.L_x_125) ;  /* 0x0000016000017945 */ /* 0x000fe20003800000 */
[----:B---3--:R-:W-:Y:S03]  /*7180*/  @!P1 SEL R61, RZ, 0x1, !P0 ;  /* 0x00000001ff3d9807 */ /* 0x008fe60004000000 */
[----:B------:R-:W-:Y:S05]  /*7190*/  @P1 BRA `(.L_x_126) ;  /* 0x00000000004c1947 */ /* 0x000fea0003800000 */
[----:B------:R-:W-:Y:S01]  /*71a0*/  ISETP.NE.AND P0, PT, R61, RZ, PT ;  /* 0x000000ff3d00720c */ /* 0x000fe20003f05270 */
[----:B------:R-:W-:Y:S01]  /*71b0*/  BSSY B0, `(.L_x_127) ;  /* 0x000000b000007945 */ /* 0x000fe20003800000 */
[----:B------:R-:W-:Y:S11]  /*71c0*/  ISETP.NE.AND P1, PT, R62, RZ, PT ;  /* 0x000000ff3e00720c */ /* 0x000ff60003f25270 */
[----:B------:R-:W-:Y:S02]  /*71d0*/  @!UPT UIADD3 URZ, UPT, UPT, URZ, URZ, URZ ;  /* 0x000000fffffff290 */ /* 0x000fe4000fffe0ff */
[C---:B------:R-:W-:Y:S01]  /*71e0*/  @P1 IMAD R7, R60.reuse, 0x2000, R111 ;  /* 0x000020003c071824 */ /* 0x040fe200078e026f */
[C---:B------:R-:W-:Y:S01]  /*71f0*/  @P1 LEA R5, R60.reuse, R109, 0xd ;  /* 0x0000006d3c051211 */ /* 0x040fe200078e68ff */
[C---:B------:R-:W-:Y:S02]  /*7200*/  @P1 IMAD R6, R60.reuse, 0x2000, R110 ;  /* 0x000020003c061824 */ /* 0x040fe400078e026e */
[----:B------:R-:W-:Y:S01]  /*7210*/  @P1 IMAD R4, R60, 0x2000, R117 ;  /* 0x000020003c041824 */ /* 0x000fe200078e0275 */
[----:B------:R-:W-:Y:S06]  /*7220*/  @P0 BRA `(.L_x_128) ;  /* 0x00000000000c0947 */ /* 0x000fec0003800000 */
[----:B--2---:R-:W-:Y:S04]  /*7230*/  SHF.L.U32 R0, R108, 0x1f, RZ ;  /* 0x0000001f6c007819 */ /* 0x004fe800000006ff */
[----:B------:R-:W2:Y:S02]  /*7240*/  SYNCS.PHASECHK.TRANS64.TRYWAIT P0, [R3+URZ+0x80], R0 ;  /* 0x00008000030075a7 */ /* 0x000ea400080011ff */
[----:B--2---:R-:W-:Y:S05]  /*7250*/  @!P0 BRA `(.L_x_129) ;  /* 0x0000003400188947 */ /* 0x004fea0003800000 */
.L_x_128:
[----:B------:R-:W-:Y:S05]  /*7260*/  BSYNC B0 ;  /* 0x0000000000007941 */ /* 0x000fea0003800000 */
.L_x_127:
[----:B------:R-:W-:Y:S02]  /*7270*/  ISETP.NE.AND P0, PT, R62, RZ, PT ;  /* 0x000000ff3e00720c */ /* 0x000fe40003f05270 */
[----:B------:R-:W-:Y:S11]  /*7280*/  IADD3 R60, PT, PT, R60, 0x1, RZ ;  /* 0x000000013c3c7810 */ /* 0x000ff60007ffe0ff */
[----:B------:R3:W1:Y:S04]  /*7290*/  @P0 LDS.128 R56, [R7] ;  /* 0x0000000007380984 */ /* 0x0006680000000c00 */
[----:B------:R3:W1:Y:S04]  /*72a0*/  @P0 LDS.128 R64, [R6+0x10] ;  /* 0x0000100006400984 */ /* 0x0006680000000c00 */
[----:B------:R3:W1:Y:S04]  /*72b0*/  @P0 LDS.128 R72, [R5+0x20] ;  /* 0x0000200005480984 */ /* 0x0006680000000c00 */
[----:B------:R3:W1:Y:S02]  /*72c0*/  @P0 LDS.128 R80, [R4+0x30] ;  /* 0x0000300004500984 */ /* 0x0006640000000c00 */
.L_x_126:
[----:B------:R-:W-:Y:S05]  /*72d0*/  BSYNC B1 ;  /* 0x0000000000017941 */ /* 0x000fea0003800000 */
.L_x_125:
[----:B--2---:R-:W-:Y:S05]  /*72e0*/  VIADD R0, R51, 0x20 ;  /* 0x0000002033007836 */ /* 0x004fea0000000000 */
[----:B------:R-:W-:Y:S04]  /*72f0*/  SHF.R.U32.HI R0, RZ, 0x15, R0 ;  /* 0x00000015ff007819 */ /* 0x000fe80000011600 */
[----:B------:R-:W-:Y:S11]  /*7300*/  LOP3.LUT P0, RZ, R0, 0x3, R102, 0x48, !PT ;  /* 0x0000000300ff7812 */ /* 0x000ff60007804866 */
[----:B------:R-:W-:Y:S02]  /*7310*/  @!UPT UIADD3 URZ, UPT, UPT, URZ, URZ, URZ ;  /* 0x000000fffffff290 */ /* 0x000fe4000fffe0ff */
[----:B------:R-:W-:Y:S05]  /*7320*/  @!P0 BRA `(.L_x_130) ;  /* 0x0000000000408947 */ /* 0x000fea0003800000 */
[----:B------:R-:W3:Y:S01]  /*7330*/  LDCU.64 UR8, c[0x4][0x70] ;  /* 0x01000e00ff0877ac */ /* 0x000ee20008000a00 */
[----:B------:R-:W-:Y:S01]  /*7340*/  MOV R15, 0x0 ;  /* 0x00000000000f7802 */ /* 0x000fe20000000f00 */
[----:B------:R-:W-:Y:S02]  /*7350*/  HFMA2 R12, -RZ, RZ, 0, 5.9604644775390625e-08 ;  /* 0x00000001ff0c7431 */ /* 0x000fe400000001ff */
[----:B-1----:R-:W-:Y:S02]  /*7360*/  IMAD.MOV.U32 R8, RZ, RZ, 0x192 ;  /* 0x00000192ff087424 */ /* 0x002fe400078e00ff */
[----:B------:R-:W-:Y:S01]  /*7370*/  IMAD.MOV.U32 R13, RZ, RZ, RZ ;  /* 0x000000ffff0d7224 */ /* 0x000fe200078e00ff */
[----:B------:R-:W1:Y:S01]  /*7380*/  LDCU.64 UR6, c[0x4][0x78] ;  /* 0x01000f00ff0677ac */ /* 0x000e620008000a00 */
[----:B------:R-:W2:Y:S01]  /*7390*/  LDC.64 R14, c[0x4][R15] ;  /* 0x010000000f0e7b82 */ /* 0x000ea20000000a00 */
[----:B------:R-:W5:Y:S01]  /*73a0*/  LDCU.64 UR4, c[0x4][0x10] ;  /* 0x01000200ff0477ac */ /* 0x000f620008000a00 */
[----:B---3--:R-:W-:Y:S01]  /*73b0*/  MOV R5, UR9 ;  /* 0x0000000900057c02 */ /* 0x008fe20008000f00 */
[----:B------:R-:W-:Y:S01]  /*73c0*/  IMAD.U32 R4, RZ, RZ, UR8 ;  /* 0x00000008ff047e24 */ /* 0x000fe2000f8e00ff */
[----:B-1----:R-:W-:Y:S01]  /*73d0*/  MOV R7, UR7 ;  /* 0x0000000700077c02 */ /* 0x002fe20008000f00 */
[----:B------:R-:W-:Y:S01]  /*73e0*/  IMAD.U32 R6, RZ, RZ, UR6 ;  /* 0x00000006ff067e24 */ /* 0x000fe2000f8e00ff */
[----:B-----5:R-:W-:Y:S01]  /*73f0*/  MOV R11, UR5 ;  /* 0x00000005000b7c02 */ /* 0x020fe20008000f00 */
[----:B------:R-:W-:Y:S02]  /*7400*/  IMAD.U32 R10, RZ, RZ, UR4 ;  /* 0x00000004ff0a7e24 */ /* 0x000fe4000f8e00ff */
[----:B------:R-:W-:Y:S07]  /*7410*/  LEPC R20, `(.L_x_130) ;  /* 0x000000001014794e */ /* 0x000fee0000000000 */
[----:B--2-4-:R-:W-:Y:S05]  /*7420*/  CALL.ABS.NOINC R14 ;  /* 0x000000000e007343 */ /* 0x014fea0003c00000 */
.L_x_130:
[----:B------:R-:W-:Y:S01]  /*7430*/  ISETP.NE.AND P6, PT, R115, RZ, PT ;  /* 0x000000ff7300720c */ /* 0x000fe20003fc5270 */
[----:B------:R-:W-:Y:S05]  /*7440*/  WARPSYNC.ALL ;  /* 0x0000000000007948 */ /* 0x000fea0003800000 */
[----:B------:R-:W-:Y:S01]  /*7450*/  R2UR UR4, R51 ;  /* 0x00000000330472ca */ /* 0x000fe200000e0000 */
[----:B------:R-:W-:Y:S01]  /*7460*/  BSSY.RECONVERGENT B0, `(.L_x_131) ;  /* 0x000008f000007945 */ /* 0x000fe20003800200 */
[----:B------:R-:W-:Y:S02]  /*7470*/  MOV R50, UR52 ;  /* 0x0000003400327c02 */ /* 0x000fe40008000f00 */
[----:B-1----:R-:W-:Y:S02]  /*7480*/  SHF.L.U32 R48, R56, 0x10, RZ ;  /* 0x0000001038307819 */ /* 0x002fe400000006ff */
[----:B------:R-:W-:Y:S02]  /*7490*/  MOV R52, UR37 ;  /* 0x0000002500347c02 */ /* 0x000fe40008000f00 */
[----:B------:R-:W-:Y:S02]  /*74a0*/  @!P6 LEA R50, R50, UR41, 0x3 ;  /* 0x000000293232ec11 */ /* 0x000fe4000f8e18ff */
[----:B------:R-:W-:Y:S02]  /*74b0*/  ISETP.NE.AND P0, PT, R104, RZ, PT ;  /* 0x000000ff6800720c */ /* 0x000fe40003f05270 */
[----:B------:R-:W-:Y:S01]  /*74c0*/  @!P6 IADD3 R50, PT, PT, R50, 0xa0, RZ ;  /* 0x000000a03232e810 */ /* 0x000fe20007ffe0ff */
[----:B---3--:R-:W1:Y:S02]  /*74d0*/  LDTM.x32 R4, tmem[UR4+0x20] ;  /* 0x00002004000479ee */ /* 0x008e6400082c0000 */
[C-C-:B-1----:R-:W-:Y:S01]  /*74e0*/  FFMA R0, R47.reuse, R4, R2.reuse ;  /* 0x000000042f007223 */ /* 0x142fe20000000002 */
        /* <DEDUP_REMOVED lines=28> */
[----:B------:R-:W-:Y:S01]  /*76b0*/  LOP3.LUT R32, R56, 0xffff0000, RZ, 0xc0, !PT ;  /* 0xffff000038207812 */ /* 0x000fe200078ec0ff */
[--C-:B------:R-:W-:Y:S01]  /*76c0*/  FFMA R29, R47, R33, R2.reuse ;  /* 0x000000212f1d7223 */ /* 0x100fe20000000002 */
[----:B------:R-:W-:Y:S01]  /*76d0*/  SHF.L.U32 R33, R57, 0x10, RZ ;  /* 0x0000001039217819 */ /* 0x000fe200000006ff */
[C-C-:B------:R-:W-:Y:S01]  /*76e0*/  FFMA R34, R47.reuse, R34, R2.reuse ;  /* 0x000000222f227223 */ /* 0x140fe20000000002 */
[----:B------:R-:W-:Y:S01]  /*76f0*/  FFMA R35, R47, R35, R2 ;  /* 0x000000232f237223 */ /* 0x000fe20000000002 */
[C---:B------:R-:W-:Y:S01]  /*7700*/  FFMA R0, R49.reuse, R48, R0 ;  /* 0x0000003031007223 */ /* 0x040fe20000000000 */
[----:B------:R-:W-:Y:S01]  /*7710*/  @!P6 PRMT R48, R52, 0x654, R50 ;  /* 0x000006543430e816 */ /* 0x000fe20000000032 */
[----:B------:R-:W-:Y:S01]  /*7720*/  FFMA R3, R49, R32, R3 ;  /* 0x0000002031037223 */ /* 0x000fe20000000003 */
[----:B------:R-:W-:Y:S01]  /*7730*/  LOP3.LUT R32, R57, 0xffff0000, RZ, 0xc0, !PT ;  /* 0xffff000039207812 */ /* 0x000fe200078ec0ff */
[----:B------:R-:W-:Y:S01]  /*7740*/  FFMA R6, R49, R33, R6 ;  /* 0x0000002131067223 */ /* 0x000fe20000000006 */
[C---:B------:R-:W-:Y:S02]  /*7750*/  SHF.L.U32 R33, R58.reuse, 0x10, RZ ;  /* 0x000000103a217819 */ /* 0x040fe400000006ff */
[----:B------:R-:W-:Y:S01]  /*7760*/  F2FP.RELU.BF16.F32.PACK_AB R52, R3, R0 ;  /* 0x000000000334723e */ /* 0x000fe200000018ff */
[C---:B------:R-:W-:Y:S01]  /*7770*/  FFMA R7, R49.reuse, R32, R7 ;  /* 0x0000002031077223 */ /* 0x040fe20000000007 */
[----:B------:R-:W-:Y:S01]  /*7780*/  LOP3.LUT R0, R58, 0xffff0000, RZ, 0xc0, !PT ;  /* 0xffff00003a007812 */ /* 0x000fe200078ec0ff */
[----:B------:R-:W-:Y:S01]  /*7790*/  FFMA R4, R49, R33, R4 ;  /* 0x0000002131047223 */ /* 0x000fe20000000004 */
[C---:B------:R-:W-:Y:S02]  /*77a0*/  SHF.L.U32 R3, R59.reuse, 0x10, RZ ;  /* 0x000000103b037819 */ /* 0x040fe400000006ff */
[----:B------:R-:W-:Y:S01]  /*77b0*/  LOP3.LUT R32, R59, 0xffff0000, RZ, 0xc0, !PT ;  /* 0xffff00003b207812 */ /* 0x000fe200078ec0ff */
[C---:B------:R-:W-:Y:S01]  /*77c0*/  FFMA R5, R49.reuse, R0, R5 ;  /* 0x0000000031057223 */ /* 0x040fe20000000005 */
[C---:B------:R-:W-:Y:S01]  /*77d0*/  SHF.L.U32 R0, R64.reuse, 0x10, RZ ;  /* 0x0000001040007819 */ /* 0x040fe200000006ff */
[C---:B------:R-:W-:Y:S01]  /*77e0*/  FFMA R10, R49.reuse, R3, R10 ;  /* 0x00000003310a7223 */ /* 0x040fe2000000000a */
[----:B------:R-:W-:Y:S01]  /*77f0*/  LOP3.LUT R3, R64, 0xffff0000, RZ, 0xc0, !PT ;  /* 0xffff000040037812 */ /* 0x000fe200078ec0ff */
[----:B------:R-:W-:Y:S01]  /*7800*/  FFMA R11, R49, R32, R11 ;  /* 0x00000020310b7223 */ /* 0x000fe2000000000b */
[----:B------:R-:W-:Y:S01]  /*7810*/  F2FP.RELU.BF16.F32.PACK_AB R54, R5, R4 ;  /* 0x000000040536723e */ /* 0x000fe200000018ff */
[----:B------:R-:W-:Y:S01]  /*7820*/  FFMA R8, R49, R0, R8 ;  /* 0x0000000031087223 */ /* 0x000fe20000000008 */
[----:B------:R-:W-:Y:S01]  /*7830*/  SHF.L.U32 R4, R65, 0x10, RZ ;  /* 0x0000001041047819 */ /* 0x000fe200000006ff */
[----:B------:R-:W-:Y:S01]  /*7840*/  FFMA R9, R49, R3, R9 ;  /* 0x0000000331097223 */ /* 0x000fe20000000009 */
[----:B------:R-:W-:Y:S02]  /*7850*/  LOP3.LUT R0, R65, 0xffff0000, RZ, 0xc0, !PT ;  /* 0xffff000041007812 */ /* 0x000fe400078ec0ff */
[C---:B------:R-:W-:Y:S01]  /*7860*/  SHF.L.U32 R3, R66.reuse, 0x10, RZ ;  /* 0x0000001042037819 */ /* 0x040fe200000006ff */
[C---:B------:R-:W-:Y:S01]  /*7870*/  FFMA R14, R49.reuse, R4, R14 ;  /* 0x00000004310e7223 */ /* 0x040fe2000000000e */
[----:B------:R-:W-:Y:S01]  /*7880*/  LOP3.LUT R4, R66, 0xffff0000, RZ, 0xc0, !PT ;  /* 0xffff000042047812 */ /* 0x000fe200078ec0ff */
        /* <DEDUP_REMOVED lines=14> */
[C---:B------:R-:W-:Y:S01]  /*7970*/  SHF.L.U32 R3, R74.reuse, 0x10, RZ ;  /* 0x000000104a037819 */ /* 0x040fe200000006ff */
[----:B------:R-:W-:Y:S01]  /*7980*/  FFMA R22, R49, R4, R22 ;  /* 0x0000000431167223 */ /* 0x000fe20000000016 */
[----:B------:R-:W-:Y:S01]  /*7990*/  F2FP.RELU.BF16.F32.PACK_AB R55, R11, R10 ;  /* 0x0000000a0b37723e */ /* 0x000fe200000018ff */
[C---:B------:R-:W-:Y:S01]  /*79a0*/  FFMA R23, R49.reuse, R0, R23 ;  /* 0x0000000031177223 */ /* 0x040fe20000000017 */
[----:B------:R-:W-:Y:S01]  /*79b0*/  LOP3.LUT R0, R74, 0xffff0000, RZ, 0xc0, !PT ;  /* 0xffff00004a007812 */ /* 0x000fe200078ec0ff */
[----:B------:R-:W-:Y:S01]  /*79c0*/  FFMA R20, R49, R3, R20 ;  /* 0x0000000331147223 */ /* 0x000fe20000000014 */
[----:B------:R-:W-:Y:S01]  /*79d0*/  SHF.L.U32 R4, R75, 0x10, RZ ;  /* 0x000000104b047819 */ /* 0x000fe200000006ff */
[----:B------:R1:W-:Y:S01]  /*79e0*/  STS.128 [R111+0x2000], R52 ;  /* 0x002000346f007388 */ /* 0x0003e20000000c00 */
[C---:B------:R-:W-:Y:S01]  /*79f0*/  SHF.L.U32 R3, R80.reuse, 0x10, RZ ;  /* 0x0000001050037819 */ /* 0x040fe200000006ff */
[----:B------:R-:W-:Y:S01]  /*7a00*/  FFMA R21, R49, R0, R21 ;  /* 0x0000000031157223 */ /* 0x000fe20000000015 */
[----:B------:R-:W-:Y:S01]  /*7a10*/  LOP3.LUT R0, R75, 0xffff0000, RZ, 0xc0, !PT ;  /* 0xffff00004b007812 */ /* 0x000fe200078ec0ff */
[----:B------:R-:W-:Y:S01]  /*7a20*/  FFMA R26, R49, R4, R26 ;  /* 0x00000004311a7223 */ /* 0x000fe2000000001a */
[----:B------:R-:W-:Y:S02]  /*7a30*/  LOP3.LUT R4, R80, 0xffff0000, RZ, 0xc0, !PT ;  /* 0xffff000050047812 */ /* 0x000fe400078ec0ff */
[----:B------:R-:W-:Y:S01]  /*7a40*/  F2FP.RELU.BF16.F32.PACK_AB R8, R9, R8 ;  /* 0x000000080908723e */ /* 0x000fe200000018ff */
[----:B------:R-:W-:Y:S01]  /*7a50*/  FFMA R27, R49, R0, R27 ;  /* 0x00000000311b7223 */ /* 0x000fe2000000001b */
[----:B------:R-:W-:Y:S01]  /*7a60*/  SHF.L.U32 R5, R81, 0x10, RZ ;  /* 0x0000001051057819 */ /* 0x000fe200000006ff */
[----:B------:R-:W-:Y:S01]  /*7a70*/  FFMA R24, R49, R3, R24 ;  /* 0x0000000331187223 */ /* 0x000fe20000000018 */
[----:B------:R-:W-:Y:S01]  /*7a80*/  F2FP.RELU.BF16.F32.PACK_AB R9, R15, R14 ;  /* 0x0000000e0f09723e */ /* 0x000fe200000018ff */
[----:B------:R-:W-:Y:S01]  /*7a90*/  FFMA R25, R49, R4, R25 ;  /* 0x0000000431197223 */ /* 0x000fe20000000019 */
[----:B------:R-:W-:Y:S01]  /*7aa0*/  F2FP.RELU.BF16.F32.PACK_AB R10, R13, R12 ;  /* 0x0000000c0d0a723e */ /* 0x000fe200000018ff */
[----:B------:R-:W-:Y:S01]  /*7ab0*/  FFMA R30, R49, R5, R30 ;  /* 0x00000005311e7223 */ /* 0x000fe2000000001e */
[----:B------:R-:W-:Y:S02]  /*7ac0*/  F2FP.RELU.BF16.F32.PACK_AB R11, R19, R18 ;  /* 0x00000012130b723e */ /* 0x000fe400000018ff */
        /* <DEDUP_REMOVED lines=19> */
[----:B------:R-:W-:Y:S02]  /*7c00*/  F2FP.RELU.BF16.F32.PACK_AB R27, R35, R34 ;  /* 0x00000022231b723e */ /* 0x000fe400000018ff */
[----:B------:R-:W-:Y:S02]  /*7c10*/  LEA R0, R60, UR41, 0x3 ;  /* 0x000000293c007c11 */ /* 0x000fe4000f8e18ff */
[----:B------:R-:W-:Y:S01]  /*7c20*/  @!P6 SHF.L.U32 R3, R108, 0x1f, RZ ;  /* 0x0000001f6c03e819 */ /* 0x000fe200000006ff */
        /* <DEDUP_REMOVED lines=9> */
[----:B------:R-:W-:Y:S02]  /*7cc0*/  UIADD3 UR8, UP0, UPT, UR54, 0x680, URZ ;  /* 0x0000068036087890 */ /* 0x000fe4000ff1e0ff */
[----:B------:R-:W-:Y:S02]  /*7cd0*/  UIADD3 UR5, UPT, UPT, UR49, 0x20, URZ ;  /* 0x0000002031057890 */ /* 0x000fe4000fffe0ff */
[----:B------:R-:W-:Y:S02]  /*7ce0*/  UIADD3 UR4, UPT, UPT, UR41, 0x2200, URZ ;  /* 0x0000220029047890 */ /* 0x000fe4000fffe0ff */
[----:B------:R-:W-:Y:S01]  /*7cf0*/  UIADD3.X UR9, UPT, UPT, URZ, UR55, URZ, UP0, !UPT ;  /* 0x00000037ff097290 */ /* 0x000fe200087fe4ff */
[----:B------:R-:W-:Y:S01]  /*7d00*/  UMOV UR6, UR50 ;  /* 0x0000003200067c82 */ /* 0x000fe20008000000 */
[----:B------:R-:W-:Y:S07]  /*7d10*/  UMOV UR7, UR44 ;  /* 0x0000002c00077c82 */ /* 0x000fee0008000000 */
[----:B------:R2:W-:Y:S01]  /*7d20*/  UTMASTG.3D [UR4], [UR8] ;  /* 0x00000004080073b5 */ /* 0x0005e20008010000 */
[----:B------:R0:W-:Y:S01]  /*7d30*/  UTMACMDFLUSH ;  /* 0x00000000000079b7 */ /* 0x0001e20000000000 */
[----:B--2---:R-:W-:Y:S04]  /*7d40*/  DEPBAR.LE SB0, 0x1 ;  /* 0x000080400000791a */ /* 0x004fe80000000000 */
.L_x_132:
[----:B------:R-:W-:Y:S05]  /*7d50*/  BSYNC.RECONVERGENT B0 ;  /* 0x0000000000007941 */ /* 0x000fea0003800200 */
.L_x_131:
[----:B------:R-:W-:Y:S01]  /*7d60*/  BAR.SYNC.DEFER_BLOCKING 0x1, 0x80 ;  /* 0x0042000000007b1d */ /* 0x000fe20000010000 */
[----:B------:R-:W-:Y:S04]  /*7d70*/  UIADD3 UR51, UPT, UPT, UR52, 0x1, URZ ;  /* 0x0000000134337890 */ /* 0x000fe8000fffe0ff */
[----:B------:R-:W-:Y:S04]  /*7d80*/  UISETP.NE.AND UP0, UPT, UR51, 0x4, UPT ;  /* 0x000000043300788c */ /* 0x000fe8000bf05270 */
[----:B------:R-:W-:Y:S01]  /*7d90*/  USEL UR51, UR51, URZ, UP0 ;  /* 0x000000ff33337287 */ /* 0x000fe20008000000 */
[----:B------:R2:W-:Y:S01]  /*7da0*/  @!P6 SYNCS.ARRIVE.TRANS64.RED.A1T0 RZ, [R48+URZ], RZ ;  /* 0x000000ff30ffe9a7 */ /* 0x0005e200081004ff */
[----:B------:R-:W-:Y:S01]  /*7db0*/  BSSY B1, `(.L_x_133) ;  /* 0x0000017000017945 */ /* 0x000fe20003800000 */
[----:B------:R-:W3:Y:S02]  /*7dc0*/  @!P6 SYNCS.PHASECHK.TRANS64.TRYWAIT P0, [R0+URZ+0x80], R3 ;  /* 0x000080030000e5a7 */ /* 0x000ee400080011ff */
[----:B---3--:R-:W-:Y:S01]  /*7dd0*/  @!P6 SEL R61, RZ, 0x1, !P0 ;  /* 0x00000001ff3de807 */ /* 0x008fe20004000000 */
[----:B--2---:R-:W-:Y:S06]  /*7de0*/  @P6 BRA `(.L_x_134) ;  /* 0x00000000004c6947 */ /* 0x004fec0003800000 */
        /* <DEDUP_REMOVED lines=9> */
[----:B------:R-:W-:Y:S04]  /*7e80*/  SHF.L.U32 R7, R108, 0x1f, RZ ;  /* 0x0000001f6c077819 */ /* 0x000fe800000006ff */
[----:B------:R-:W2:Y:S02]  /*7e90*/  SYNCS.PHASECHK.TRANS64.TRYWAIT P0, [R0+URZ+0x80], R7 ;  /* 0x00008007000075a7 */ /* 0x000ea400080011ff */
[----:B--2---:R-:W-:Y:S05]  /*7ea0*/  @!P0 BRA `(.L_x_137) ;  /* 0x0000002800188947 */ /* 0x004fea0003800000 */
.L_x_136:
[----:B------:R-:W-:Y:S05]  /*7eb0*/  BSYNC B0 ;  /* 0x0000000000007941 */ /* 0x000fea0003800000 */
.L_x_135:
[----:B------:R-:W-:Y:S02]  /*7ec0*/  ISETP.NE.AND P0, PT, R62, RZ, PT ;  /* 0x000000ff3e00720c */ /* 0x000fe40003f05270 */
[----:B------:R-:W-:Y:S11]  /*7ed0*/  IADD3 R60, PT, PT, R60, 0x1, RZ ;  /* 0x000000013c3c7810 */ /* 0x000ff60007ffe0ff */
[----:B------:R3:W1:Y:S04]  /*7ee0*/  @P0 LDS.128 R56, [R6] ;  /* 0x0000000006380984 */ /* 0x0006680000000c00 */
[----:B------:R3:W1:Y:S04]  /*7ef0*/  @P0 LDS.128 R64, [R5+0x10] ;  /* 0x0000100005400984 */ /* 0x0006680000000c00 */
[----:B------:R3:W1:Y:S04]  /*7f00*/  @P0 LDS.128 R72, [R4+0x20] ;  /* 0x0000200004480984 */ /* 0x0006680000000c00 */
[----:B------:R3:W1:Y:S02]  /*7f10*/  @P0 LDS.128 R80, [R3+0x30] ;  /* 0x0000300003500984 */ /* 0x0006640000000c00 */
.L_x_134:
[----:B------:R-:W-:Y:S05]  /*7f20*/  BSYNC B1 ;  /* 0x0000000000017941 */ /* 0x000fea0003800000 */
.L_x_133:
        /* <DEDUP_REMOVED lines=21> */
.L_x_138:
        /* <DEDUP_REMOVED lines=146> */
.L_x_140:
[----:B------:R-:W-:Y:S05]  /*89a0*/  BSYNC.RECONVERGENT B0 ;  /* 0x0000000000007941 */ /* 0x000fea0003800200 */
.L_x_139:
        /* <DEDUP_REMOVED lines=21> */
.L_x_144:
[----:B------:R-:W-:Y:S05]  /*8b00*/  BSYNC B0 ;  /* 0x0000000000007941 */ /* 0x000fea0003800000 */
.L_x_143:
[----:B------:R-:W-:Y:S11]  /*8b10*/  ISETP.NE.AND P0, PT, R62, RZ, PT ;  /* 0x000000ff3e00720c */ /* 0x000ff60003f05270 */
[----:B------:R-:W-:Y:S02]  /*8b20*/  @!UPT UIADD3 URZ, UPT, UPT, URZ, URZ, URZ ;  /* 0x000000fffffff290 */ /* 0x000fe4000fffe0ff */
[----:B------:R3:W1:Y:S04]  /*8b30*/  @P0 LDS.128 R56, [R5] ;  /* 0x0000000005380984 */ /* 0x0006680000000c00 */
[----:B------:R3:W1:Y:S04]  /*8b40*/  @P0 LDS.128 R64, [R4+0x10] ;  /* 0x0000100004400984 */ /* 0x0006680000000c00 */
[----:B------:R3:W1:Y:S04]  /*8b50*/  @P0 LDS.128 R72, [R3+0x20] ;  /* 0x0000200003480984 */ /* 0x0006680000000c00 */
[----:B------:R3:W1:Y:S02]  /*8b60*/  @P0 LDS.128 R80, [R60+0x30] ;  /* 0x000030003c500984 */ /* 0x0006640000000c00 */
.L_x_142:
[----:B------:R-:W-:Y:S05]  /*8b70*/  BSYNC B1 ;  /* 0x0000000000017941 */ /* 0x000fea0003800000 */
.L_x_141:
        /* <DEDUP_REMOVED lines=21> */
.L_x_146:
[----:B------:R-:W-:Y:S01]  /*8cd0*/  ISETP.NE.AND P0, PT, R104, RZ, PT ;  /* 0x000000ff6800720c */ /* 0x000fe20003f05270 */
[----:B------:R-:W-:Y:S05]  /*8ce0*/  WARPSYNC.ALL ;  /* 0x0000000000007948 */ /* 0x000fea0003800000 */
[----:B------:R-:W-:Y:S01]  /*8cf0*/  R2UR UR4, R51 ;  /* 0x00000000330472ca */ /* 0x000fe200000e0000 */
[----:B------:R-:W-:Y:S01]  /*8d00*/  BSSY.RECONVERGENT B0, `(.L_x_147) ;  /* 0x000008b000007945 */ /* 0x000fe20003800200 */
[C---:B-1----:R-:W-:Y:S02]  /*8d10*/  SHF.L.U32 R48, R56.reuse, 0x10, RZ ;  /* 0x0000001038307819 */ /* 0x042fe400000006ff */
[----:B------:R-:W-:Y:S02]  /*8d20*/  LOP3.LUT R50, R56, 0xffff0000, RZ, 0xc0, !PT ;  /* 0xffff000038327812 */ /* 0x000fe400078ec0ff */
[C---:B------:R-:W-:Y:S02]  /*8d30*/  SHF.L.U32 R51, R57.reuse, 0x10, RZ ;  /* 0x0000001039337819 */ /* 0x040fe400000006ff */
[----:B------:R-:W-:Y:S02]  /*8d40*/  LOP3.LUT R52, R57, 0xffff0000, RZ, 0xc0, !PT ;  /* 0xffff000039347812 */ /* 0x000fe400078ec0ff */
[C---:B------:R-:W-:Y:S02]  /*8d50*/  SHF.L.U32 R53, R58.reuse, 0x10, RZ ;  /* 0x000000103a357819 */ /* 0x040fe400000006ff */
[----:B------:R-:W-:Y:S01]  /*8d60*/  LOP3.LUT R54, R58, 0xffff0000, RZ, 0xc0, !PT ;  /* 0xffff00003a367812 */ /* 0x000fe200078ec0ff */
[----:B---3--:R-:W1:Y:S01]  /*8d70*/  LDTM.x32 R4, tmem[UR4+0x60] ;  /* 0x00006004000479ee */ /* 0x008e6200082c0000 */
[C---:B------:R-:W-:Y:S01]  /*8d80*/  SHF.L.U32 R55, R59.reuse, 0x10, RZ ;  /* 0x000000103b377819 */ /* 0x040fe200000006ff */
[----:B------:R-:W-:Y:S01]  /*8d90*/  NOP ;  /* 0x0000000000007918 */ /* 0x000fe20000000000 */
[----:B------:R-:W-:Y:S02]  /*8da0*/  LOP3.LUT R56, R59, 0xffff0000, RZ, 0xc0, !PT ;  /* 0xffff00003b387812 */ /* 0x000fe400078ec0ff */
[C---:B------:R-:W-:Y:S02]  /*8db0*/  SHF.L.U32 R57, R64.reuse, 0x10, RZ ;  /* 0x0000001040397819 */ /* 0x040fe400000006ff */
[----:B------:R-:W-:Y:S02]  /*8dc0*/  LOP3.LUT R58, R64, 0xffff0000, RZ, 0xc0, !PT ;  /* 0xffff0000403a7812 */ /* 0x000fe400078ec0ff */
[C---:B------:R-:W-:Y:S02]  /*8dd0*/  SHF.L.U32 R59, R65.reuse, 0x10, RZ ;  /* 0x00000010413b7819 */ /* 0x040fe400000006ff */
[----:B------:R-:W-:Y:S02]  /*8de0*/  LOP3.LUT R60, R65, 0xffff0000, RZ, 0xc0, !PT ;  /* 0xffff0000413c7812 */ /* 0x000fe400078ec0ff */
[C---:B------:R-:W-:Y:S02]  /*8df0*/  SHF.L.U32 R61, R66.reuse, 0x10, RZ ;  /* 0x00000010423d7819 */ /* 0x040fe400000006ff */
[----:B------:R-:W-:Y:S02]  /*8e00*/  LOP3.LUT R62, R66, 0xffff0000, RZ, 0xc0, !PT ;  /* 0xffff0000423e7812 */ /* 0x000fe400078ec0ff */
[C---:B------:R-:W-:Y:S02]  /*8e10*/  SHF.L.U32 R63, R67.reuse, 0x10, RZ ;  /* 0x00000010433f7819 */ /* 0x040fe400000006ff */
[----:B------:R-:W-:Y:S02]  /*8e20*/  IADD3 R118, PT, PT, R118, 0x110, RZ ;  /* 0x0000011076767810 */ /* 0x000fe40007ffe0ff */
[----:B------:R-:W-:Y:S02]  /*8e30*/  LOP3.LUT R64, R67, 0xffff0000, RZ, 0xc0, !PT ;  /* 0xffff000043407812 */ /* 0x000fe400078ec0ff */
[C---:B------:R-:W-:Y:S01]  /*8e40*/  SHF.L.U32 R65, R72.reuse, 0x10, RZ ;  /* 0x0000001048417819 */ /* 0x040fe200000006ff */
[C-C-:B-1----:R-:W-:Y:S01]  /*8e50*/  FFMA R4, R47.reuse, R4, R2.reuse ;  /* 0x000000042f047223 */ /* 0x142fe20000000002 */
[----:B------:R-:W-:Y:S01]  /*8e60*/  LOP3.LUT R66, R72, 0xffff0000, RZ, 0xc0, !PT ;  /* 0xffff000048427812 */ /* 0x000fe200078ec0ff */
[C-C-:B------:R-:W-:Y:S01]  /*8e70*/  FFMA R5, R47.reuse, R5, R2.reuse ;  /* 0x000000052f057223 */ /* 0x140fe20000000002 */
[----:B------:R-:W-:Y:S01]  /*8e80*/  LOP3.LUT R118, R118, 0xfefffff8, RZ, 0xc0, !PT ;  /* 0xfefffff876767812 */ /* 0x000fe200078ec0ff */
[C-C-:B------:R-:W-:Y:S01]  /*8e90*/  FFMA R6, R47.reuse, R6, R2.reuse ;  /* 0x000000062f067223 */ /* 0x140fe20000000002 */
[C-C-:B------:R-:W-:Y:S01]  /*8ea0*/  FFMA R7, R47.reuse, R7, R2.reuse ;  /* 0x000000072f077223 */ /* 0x140fe20000000002 */
[--C-:B------:R-:W-:Y:S01]  /*8eb0*/  FFMA R8, R47, R8, R2.reuse ;  /* 0x000000082f087223 */ /* 0x100fe20000000002 */
[----:B------:R-:W-:Y:S01]  /*8ec0*/  SHF.L.U32 R67, R73, 0x10, RZ ;  /* 0x0000001049437819 */ /* 0x000fe200000006ff */
[----:B------:R1:W-:Y:S01]  /*8ed0*/  SYNCS.ARRIVE.TRANS64.RED.A1T0 RZ, [R118+URZ], RZ ;  /* 0x000000ff76ff79a7 */ /* 0x0003e200081004ff */
[C-C-:B------:R-:W-:Y:S01]  /*8ee0*/  FFMA R9, R47.reuse, R9, R2.reuse ;  /* 0x000000092f097223 */ /* 0x140fe20000000002 */
[--C-:B------:R-:W-:Y:S01]  /*8ef0*/  FFMA R10, R47, R10, R2.reuse ;  /* 0x0000000a2f0a7223 */ /* 0x100fe20000000002 */
[----:B------:R-:W-:Y:S01]  /*8f00*/  LOP3.LUT R68, R73, 0xffff0000, RZ, 0xc0, !PT ;  /* 0xffff000049447812 */ /* 0x000fe200078ec0ff */
[C-C-:B------:R-:W-:Y:S01]  /*8f10*/  FFMA R11, R47.reuse, R11, R2.reuse ;  /* 0x0000000b2f0b7223 */ /* 0x140fe20000000002 */
[C-C-:B------:R-:W-:Y:S01]  /*8f20*/  FFMA R0, R47.reuse, R12, R2.reuse ;  /* 0x0000000c2f007223 */ /* 0x140fe20000000002 */
[C---:B------:R-:W-:Y:S01]  /*8f30*/  SHF.L.U32 R69, R74.reuse, 0x10, RZ ;  /* 0x000000104a457819 */ /* 0x040fe200000006ff */
[C-C-:B------:R-:W-:Y:S01]  /*8f40*/  FFMA R3, R47.reuse, R13, R2.reuse ;  /* 0x0000000d2f037223 */ /* 0x140fe20000000002 */
[C-C-:B------:R-:W-:Y:S01]  /*8f50*/  FFMA R14, R47.reuse, R14, R2.reuse ;  /* 0x0000000e2f0e7223 */ /* 0x140fe20000000002 */
[----:B------:R-:W-:Y:S01]  /*8f60*/  LOP3.LUT R70, R74, 0xffff0000, RZ, 0xc0, !PT ;  /* 0xffff00004a467812 */ /* 0x000fe200078ec0ff */
[C-C-:B------:R-:W-:Y:S01]  /*8f70*/  FFMA R15, R47.reuse, R15, R2.reuse ;  /* 0x0000000f2f0f7223 */ /* 0x140fe20000000002 */
[--C-:B------:R-:W-:Y:S01]  /*8f80*/  FFMA R12, R47, R16, R2.reuse ;  /* 0x000000102f0c7223 */ /* 0x100fe20000000002 */
[----:B------:R-:W-:Y:S01]  /*8f90*/  SHF.L.U32 R71, R75, 0x10, RZ ;  /* 0x000000104b477819 */ /* 0x000fe200000006ff */
        /* <DEDUP_REMOVED lines=21> */
[----:B------:R-:W-:Y:S01]  /*90f0*/  FFMA R2, R47, R35, R2 ;  /* 0x000000232f027223 */ /* 0x000fe20000000002 */
[C---:B------:R-:W-:Y:S01]  /*9100*/  FFMA R4, R49.reuse, R48, R4 ;  /* 0x0000003031047223 */ /* 0x040fe20000000004 */
        /* <DEDUP_REMOVED lines=8> */
[----:B------:R-:W-:Y:S01]  /*9190*/  FFMA R3, R49, R58, R3 ;  /* 0x0000003a31037223 */ /* 0x000fe20000000003 */
[----:B------:R-:W-:Y:S01]  /*91a0*/  F2FP.RELU.BF16.F32.PACK_AB R4, R5, R4 ;  /* 0x000000040504723e */ /* 0x000fe200000018ff */
[----:B------:R-:W-:Y:S01]  /*91b0*/  FFMA R14, R49, R59, R14 ;  /* 0x0000003b310e7223 */ /* 0x000fe2000000000e */
[----:B------:R-:W-:Y:S01]  /*91c0*/  F2FP.RELU.BF16.F32.PACK_AB R5, R7, R6 ;  /* 0x000000060705723e */ /* 0x000fe200000018ff */
[----:B------:R-:W-:Y:S01]  /*91d0*/  FFMA R15, R49, R60, R15 ;  /* 0x0000003c310f7223 */ /* 0x000fe2000000000f */
[----:B------:R-:W-:Y:S01]  /*91e0*/  F2FP.RELU.BF16.F32.PACK_AB R6, R9, R8 ;  /* 0x000000080906723e */ /* 0x000fe200000018ff */
[----:B------:R-:W-:Y:S01]  /*91f0*/  FFMA R12, R49, R61, R12 ;  /* 0x0000003d310c7223 */ /* 0x000fe2000000000c */
[----:B------:R-:W-:Y:S01]  /*9200*/  F2FP.RELU.BF16.F32.PACK_AB R7, R11, R10 ;  /* 0x0000000a0b07723e */ /* 0x000fe200000018ff */
[C---:B------:R-:W-:Y:S01]  /*9210*/  FFMA R13, R49.reuse, R62, R13 ;  /* 0x0000003e310d7223 */ /* 0x040fe2000000000d */
[C---:B------:R-:W-:Y:S01]  /*9220*/  FFMA R18, R49.reuse, R63, R18 ;  /* 0x0000003f31127223 */ /* 0x040fe20000000012 */
[C---:B------:R-:W-:Y:S01]  /*9230*/  FFMA R19, R49.reuse, R64, R19 ;  /* 0x0000004031137223 */ /* 0x040fe20000000013 */
[C---:B------:R-:W-:Y:S01]  /*9240*/  FFMA R16, R49.reuse, R65, R16 ;  /* 0x0000004131107223 */ /* 0x040fe20000000010 */
[----:B------:R1:W-:Y:S01]  /*9250*/  STS.128 [R111+0x6000], R4 ;  /* 0x006000046f007388 */ /* 0x0003e20000000c00 */
        /* <DEDUP_REMOVED lines=10> */
[----:B------:R-:W-:Y:S01]  /*9300*/  FFMA R27, R49, R72, R27 ;  /* 0x00000048311b7223 */ /* 0x000fe2000000001b */
[----:B------:R-:W-:Y:S01]  /*9310*/  SHF.L.U32 R75, R81, 0x10, RZ ;  /* 0x00000010514b7819 */ /* 0x000fe200000006ff */
[----:B------:R-:W-:Y:S01]  /*9320*/  FFMA R24, R49, R73, R24 ;  /* 0x0000004931187223 */ /* 0x000fe20000000018 */
[----:B------:R-:W-:Y:S01]  /*9330*/  LOP3.LUT R76, R81, 0xffff0000, RZ, 0xc0, !PT ;  /* 0xffff0000514c7812 */ /* 0x000fe200078ec0ff */
[----:B------:R1:W-:Y:S01]  /*9340*/  STS.128 [R110+0x6010], R8 ;  /* 0x006010086e007388 */ /* 0x0003e20000000c00 */
        /* <DEDUP_REMOVED lines=12> */
[----:B------:R-:W-:Y:S01]  /*9410*/  F2FP.RELU.BF16.F32.PACK_AB R18, R21, R20 ;  /* 0x000000141512723e */ /* 0x000fe200000018ff */
[----:B------:R-:W-:Y:S01]  /*9420*/  FFMA R2, R49, R80, R2 ;  /* 0x0000005031027223 */ /* 0x000fe20000000002 */
        /* <DEDUP_REMOVED lines=24> */
.L_x_148:
[----:B------:R-:W-:Y:S05]  /*95b0*/  BSYNC.RECONVERGENT B0 ;  /* 0x0000000000007941 */ /* 0x000fea0003800200 */
.L_x_147:
[----:B------:R-:W-:Y:S01]  /*95c0*/  BAR.SYNC.DEFER_BLOCKING 0x1, 0x80 ;  /* 0x0042000000007b1d */ /* 0x000fe20000010000 */
[----:B------:R-:W-:Y:S01]  /*95d0*/  UISETP.NE.AND UP0, UPT, UR45, -0x4, UPT ;  /* 0xfffffffc2d00788c */ /* 0x000fe2000bf05270 */
[----:B------:R-:W-:Y:S08]  /*95e0*/  IADD3 R85, PT, PT, R85, 0x1, RZ ;  /* 0x0000000155557810 */ /* 0x000ff00007ffe0ff */
[----:B------:R-:W-:Y:S05]  /*95f0*/  BRA.U !UP0, `(.L_x_149) ;  /* 0x0000000108287547 */ /* 0x000fea000b800000 */
[----:B------:R-:W-:Y:S01]  /*9600*/  ISETP.NE.AND P0, PT, R115, RZ, PT ;  /* 0x000000ff7300720c */ /* 0x000fe20003f05270 */
[----:B------:R-:W-:Y:S01]  /*9610*/  IMAD.U32 R2, RZ, RZ, UR52 ;  /* 0x00000034ff027e24 */ /* 0x000fe2000f8e00ff */
[----:B------:R-:W-:Y:S01]  /*9620*/  UIADD3 UR52, UPT, UPT, UR52, 0x1, URZ ;  /* 0x0000000134347890 */ /* 0x000fe2000fffe0ff */
[----:B------:R-:W-:Y:S03]  /*9630*/  IMAD.U32 R0, RZ, RZ, UR37 ;  /* 0x00000025ff007e24 */ /* 0x000fe6000f8e00ff */
[----:B------:R-:W-:Y:S04]  /*9640*/  UISETP.NE.AND UP0, UPT, UR52, 0x4, UPT ;  /* 0x000000043400788c */ /* 0x000fe8000bf05270 */
[----:B------:R-:W-:Y:S03]  /*9650*/  USEL UR52, UR52, URZ, UP0 ;  /* 0x000000ff34347287 */ /* 0x000fe60008000000 */
[----:B------:R-:W-:Y:S05]  /*9660*/  @!P0 LEA R2, R2, UR41, 0x3 ;  /* 0x0000002902028c11 */ /* 0x000fea000f8e18ff */
[----:B------:R-:W-:Y:S05]  /*9670*/  @!P0 VIADD R2, R2, 0xa0 ;  /* 0x000000a002028836 */ /* 0x000fea0000000000 */
[----:B------:R-:W-:Y:S04]  /*9680*/  @!P0 PRMT R0, R0, 0x654, R2 ;  /* 0x0000065400008816 */ /* 0x000fe80000000002 */
[----:B------:R2:W-:Y:S03]  /*9690*/  @!P0 SYNCS.ARRIVE.TRANS64.RED.A1T0 RZ, [R0+URZ], RZ ;  /* 0x000000ff00ff89a7 */ /* 0x0005e600081004ff */
.L_x_149:
[----:B------:R-:W-:Y:S01]  /*96a0*/  ISETP.NE.AND P2, PT, R113, RZ, PT ;  /* 0x000000ff7100720c */ /* 0x000fe20003f45270 */
[----:B------:R-:W-:Y:S01]  /*96b0*/  UIADD3 UR45, UPT, UPT, UR45, 0x4, URZ ;  /* 0x000000042d2d7890 */ /* 0x000fe2000fffe0ff */
[----:B------:R-:W-:Y:S01]  /*96c0*/  ISETP.NE.AND P0, PT, R114, 0x2, PT ;  /* 0x000000027200780c */ /* 0x000fe20003f05270 */
[----:B-1----:R-:W-:Y:S01]  /*96d0*/  IMAD.IADD R4, R44, 0x1, R96 ;  /* 0x000000012c047824 */ /* 0x002fe200078e0260 */
[----:B------:R-:W-:Y:S01]  /*96e0*/  ISETP.NE.AND P1, PT, R85, 0x4, PT ;  /* 0x000000045500780c */ /* 0x000fe20003f25270 */
[----:B------:R-:W-:Y:S01]  /*96f0*/  IMAD.IADD R3, R45, 0x1, R97 ;  /* 0x000000012d037824 */ /* 0x000fe200078e0261 */
[----:B------:R-:W-:Y:S02]  /*9700*/  SEL R2, RZ, 0x1, P0 ;  /* 0x00000001ff027807 */ /* 0x000fe40000000000 */
[----:B--2---:R-:W-:Y:S02]  /*9710*/  SEL R0, RZ, 0x1, P1 ;  /* 0x00000001ff007807 */ /* 0x004fe40000800000 */
[----:B------:R-:W-:Y:S02]  /*9720*/  LOP3.LUT R106, R106, R2, RZ, 0x3c, !PT ;  /* 0x000000026a6a7212 */ /* 0x000fe400078e3cff */
[----:B------:R-:W-:Y:S02]  /*9730*/  LOP3.LUT R107, R107, R0, RZ, 0x3c, !PT ;  /* 0x000000006b6b7212 */ /* 0x000fe400078e3cff */
[----:B------:R-:W-:Y:S02]  /*9740*/  @P2 R2UR UR44, R105 ;  /* 0x00000000692c22ca */ /* 0x000fe400000e0000 */
[----:B------:R-:W-:Y:S02]  /*9750*/  SEL R114, R114, RZ, P0 ;  /* 0x000000ff72727207 */ /* 0x000fe40000000000 */
[----:B------:R-:W-:Y:S01]  /*9760*/  SEL R85, R85, RZ, P1 ;  /* 0x000000ff55557207 */ /* 0x000fe20000800000 */
[----:B------:R-:W-:Y:S10]  /*9770*/  @P2 BRA `(.L_x_150) ;  /* 0xffffffbc00dc2947 */ /* 0x000ff4000383ffff */
[----:B------:R-:W1:Y:S01]  /*9780*/  LDCU.64 UR6, c[0x0][0x888] ;  /* 0x00011100ff0677ac */ /* 0x000e620008000a00 */
[----:B------:R-:W2:Y:S01]  /*9790*/  LDCU.64 UR4, c[0x0][0x890] ;  /* 0x00011200ff0477ac */ /* 0x000ea20008000a00 */
[----:B-1----:R-:W-:Y:S02]  /*97a0*/  ISETP.NE.U32.AND P2, PT, RZ, UR6, PT ;  /* 0x00000006ff007c0c */ /* 0x002fe4000bf45070 */
[----:B--2---:R-:W-:Y:S02]  /*97b0*/  ISETP.NE.U32.AND P1, PT, RZ, UR4, PT ;  /* 0x00000004ff007c0c */ /* 0x004fe4000bf25070 */
[----:B------:R-:W-:Y:S02]  /*97c0*/  ISETP.NE.AND.EX P2, PT, RZ, UR7, PT, P2 ;  /* 0x00000007ff007c0c */ /* 0x000fe4000bf45320 */
[----:B------:R-:W-:-:S13]  /*97d0*/  ISETP.NE.AND.EX P0, PT, RZ, UR5, PT, P1 ;  /* 0x00000005ff007c0c */ /* 0x000fda000bf05310 */
[----:B------:R-:W-:Y:S05]  /*97e0*/  @P2 BRA P0, `(.L_x_151) ;  /* 0x00000000003c2947 */ /* 0x000fea0000000000 */
[----:B------:R-:W-:-:S13]  /*97f0*/  ISETP.NE.AND.EX P1, PT, RZ, UR5, PT, P1 ;  /* 0x00000005ff007c0c */ /* 0x000fda000bf25310 */
[----:B------:R-:W-:Y:S05]  /*9800*/  @P1 BRA `(.L_x_152) ;  /* 0x00000000000c1947 */ /* 0x000fea0003800000 */
[----:B------:R-:W-:-:S13]  /*9810*/  FSETP.NEU.AND P0, PT, R49, RZ, PT ;  /* 0x000000ff3100720b */ /* 0x000fda0003f0d000 */
[----:B------:R-:W-:Y:S05]  /*9820*/  @!P0 EXIT ;  /* 0x000000000000894d */ /* 0x000fea0003800000 */
[----:B------:R-:W-:Y:S05]  /*9830*/  BRA `(.L_x_151) ;  /* 0x0000000000287947 */ /* 0x000fea0003800000 */
.L_x_152:
[----:B------:R-:W-:Y:S01]  /*9840*/  ISETP.NE.AND P0, PT, R116, RZ, PT ;  /* 0x000000ff7400720c */ /* 0x000fe20003f05270 */
[----:B------:R-:W-:-:S12]  /*9850*/  BSSY.RECONVERGENT B0, `(.L_x_151) ;  /* 0x0000008000007945 */ /* 0x000fd80003800200 */
[----:B------:R-:W-:Y:S05]  /*9860*/  @P0 BRA `(.L_x_153) ;  /* 0x0000000000100947 */ /* 0x000fea0003800000 */
[----:B------:R-:W-:-:S04]  /*9870*/  ISETP.NE.U32.AND P0, PT, RZ, UR6, PT ;  /* 0x00000006ff007c0c */ /* 0x000fc8000bf05070 */
[----:B------:R-:W-:-:S13]  /*9880*/  ISETP.NE.AND.EX P0, PT, RZ, UR7, PT, P0 ;  /* 0x00000007ff007c0c */ /* 0x000fda000bf05300 */
[----:B------:R-:W-:Y:S05]  /*9890*/  @!P0 EXIT ;  /* 0x000000000000894d */ /* 0x000fea0003800000 */
[----:B------:R-:W-:Y:S05]  /*98a0*/  BRA `(.L_x_154) ;  /* 0x0000000000087947 */ /* 0x000fea0003800000 */
.L_x_153:
[----:B------:R-:W-:-:S13]  /*98b0*/  FSETP.NEU.AND P0, PT, R49, RZ, PT ;  /* 0x000000ff3100720b */ /* 0x000fda0003f0d000 */
[----:B------:R-:W-:Y:S05]  /*98c0*/  @!P0 EXIT ;  /* 0x000000000000894d */ /* 0x000fea0003800000 */
.L_x_154:
[----:B------:R-:W-:Y:S05]  /*98d0*/  BSYNC.RECONVERGENT B0 ;  /* 0x0000000000007941 */ /* 0x000fea0003800200 */
.L_x_151:
[----:B------:R-:W-:Y:S01]  /*98e0*/  ULEA UR4, UR52, UR41, 0x3 ;  /* 0x0000002934047291 */ /* 0x000fe2000f8e18ff */
[----:B------:R-:W-:-:S04]  /*98f0*/  DEPBAR.LE SB0, 0x0 ;  /* 0x000080000000791a */ /* 0x000fc80000000000 */
[----:B------:R-:W-:-:S04]  /*9900*/  UIADD3 UR4, UPT, UPT, UR4, 0xa0, URZ ;  /* 0x000000a004047890 */ /* 0x000fc8000fffe0ff */
[----:B------:R-:W-:-:S09]  /*9910*/  UPRMT UR4, UR37, 0x654, UR4 ;  /* 0x0000065425047896 */ /* 0x000fd20008000004 */
[----:B------:R-:W-:Y:S01]  /*9920*/  SYNCS.ARRIVE.TRANS64.RED.A1T0 RZ, [UR4], RZ ;  /* 0x000000ffffff79a7 */ /* 0x000fe20008100404 */
[----:B------:R-:W-:Y:S05]  /*9930*/  EXIT ;  /* 0x000000000000794d */ /* 0x000fea0003800000 */
.L_x_24:
[----:B--2---:R2:W4:Y:S02]  /*9940*/  SYNCS.PHASECHK.TRANS64.TRYWAIT P0, [R2+URZ+0x140], R5 ;  /* 0x00014005020075a7 */ /* 0x00452400080011ff */
[----:B----4-:R-:W-:Y:S05]  /*9950*/  @!P0 NANOSLEEP.SYNCS 0x989680 ;  /* 0x009896800000895d */ /* 0x010fea0003900000 */
[----:B------:R-:W4:Y:S02]  /*9960*/  @!P0 SYNCS.PHASECHK.TRANS64 P0, [R2+URZ+0x140], R5 ;  /* 0x00014005020085a7 */ /* 0x000f2400080010ff */
[----:B----4-:R-:W-:Y:S05]  /*9970*/  @!P0 BRA `(.L_x_24) ;  /* 0xfffffffc00f08947 */ /* 0x010fea000383ffff */
[----:B------:R-:W-:Y:S05]  /*9980*/  BRA `(.L_x_155) ;  /* 0xffffff7c00b07947 */ /* 0x000fea000383ffff */
.L_x_27:
[----:B------:R-:W-:-:S07]  /*9990*/  MOV R2, UR41 ;  /* 0x0000002900027c02 */ /* 0x000fce0008000f00 */
.L_x_156:
[----:B-1----:R1:W2:Y:S02]  /*99a0*/  SYNCS.PHASECHK.TRANS64.TRYWAIT P0, [R2+URZ+0x40], R4 ;  /* 0x00004004020075a7 */ /* 0x0022a400080011ff */
[----:B--2---:R-:W-:Y:S05]  /*99b0*/  @!P0 NANOSLEEP.SYNCS 0x989680 ;  /* 0x009896800000895d */ /* 0x004fea0003900000 */
[----:B------:R-:W2:Y:S02]  /*99c0*/  @!P0 SYNCS.PHASECHK.TRANS64 P0, [R2+URZ+0x40], R4 ;  /* 0x00004004020085a7 */ /* 0x000ea400080010ff */
[----:B--2---:R-:W-:Y:S05]  /*99d0*/  @!P0 BRA `(.L_x_156) ;  /* 0xfffffffc00f08947 */ /* 0x004fea000383ffff */
[----:B------:R-:W-:Y:S05]  /*99e0*/  BRA `(.L_x_26) ;  /* 0xffffff8000187947 */ /* 0x000fea000383ffff */
.L_x_34:
[----:B-1----:R-:W-:-:S07]  /*99f0*/  MOV R2, UR17 ;  /* 0x0000001100027c02 */ /* 0x002fce0008000f00 */
.L_x_157:
[----:B-1----:R1:W2:Y:S02]  /*9a00*/  SYNCS.PHASECHK.TRANS64.TRYWAIT P0, [R2+URZ+0x40], R4 ;  /* 0x00004004020075a7 */ /* 0x0022a400080011ff */
[----:B--2---:R-:W-:Y:S05]  /*9a10*/  @!P0 NANOSLEEP.SYNCS 0x989680 ;  /* 0x009896800000895d */ /* 0x004fea0003900000 */
[----:B------:R-:W2:Y:S02]  /*9a20*/  @!P0 SYNCS.PHASECHK.TRANS64 P0, [R2+URZ+0x40], R4 ;  /* 0x00004004020085a7 */ /* 0x000ea400080010ff */
[----:B--2---:R-:W-:Y:S05]  /*9a30*/  @!P0 BRA `(.L_x_157) ;  /* 0xfffffffc00f08947 */ /* 0x004fea000383ffff */
[----:B------:R-:W-:Y:S05]  /*9a40*/  BRA `(.L_x_33) ;  /* 0xffffff8000d87947 */ /* 0x000fea000383ffff */
.L_x_39:
[----:B-1----:R1:W2:Y:S02]  /*9a50*/  SYNCS.PHASECHK.TRANS64.TRYWAIT P0, [R2+URZ+0xd0], R3 ;  /* 0x0000d003020075a7 */ /* 0x0022a400080011ff */
[----:B--2---:R-:W-:Y:S05]  /*9a60*/  @!P0 NANOSLEEP.SYNCS 0x989680 ;  /* 0x009896800000895d */ /* 0x004fea0003900000 */
[----:B------:R-:W2:Y:S02]  /*9a70*/  @!P0 SYNCS.PHASECHK.TRANS64 P0, [R2+URZ+0xd0], R3 ;  /* 0x0000d003020085a7 */ /* 0x000ea400080010ff */
[----:B--2---:R-:W-:Y:S05]  /*9a80*/  @!P0 BRA `(.L_x_39) ;  /* 0xfffffffc00f08947 */ /* 0x004fea000383ffff */
[----:B------:R-:W-:Y:S05]  /*9a90*/  BRA `(.L_x_158) ;  /* 0xffffff84007c7947 */ /* 0x000fea000383ffff */
.L_x_43:
[----:B---3--:R-:W-:-:S07]  /*9aa0*/  MOV R0, UR5 ;  /* 0x0000000500007c02 */ /* 0x008fce0008000f00 */
.L_x_159:
[----:B-1----:R1:W2:Y:S02]  /*9ab0*/  SYNCS.PHASECHK.TRANS64.TRYWAIT P0, [R0+URZ], R2 ;  /* 0x00000002000075a7 */ /* 0x0022a400080011ff */
[----:B--2---:R-:W-:Y:S05]  /*9ac0*/  @!P0 NANOSLEEP.SYNCS 0x989680 ;  /* 0x009896800000895d */ /* 0x004fea0003900000 */
[----:B------:R-:W2:Y:S02]  /*9ad0*/  @!P0 SYNCS.PHASECHK.TRANS64 P0, [R0+URZ], R2 ;  /* 0x00000002000085a7 */ /* 0x000ea400080010ff */
[----:B--2---:R-:W-:Y:S05]  /*9ae0*/  @!P0 BRA `(.L_x_159) ;  /* 0xfffffffc00f08947 */ /* 0x004fea000383ffff */
[----:B------:R-:W-:Y:S05]  /*9af0*/  BRA `(.L_x_160) ;  /* 0xffffff8800ec7947 */ /* 0x000fea000383ffff */
.L_x_44:
[----:B---3--:R-:W-:-:S07]  /*9b00*/  MOV R0, UR5 ;  /* 0x0000000500007c02 */ /* 0x008fce0008000f00 */
.L_x_161:
[----:B-1----:R1:W2:Y:S02]  /*9b10*/  SYNCS.PHASECHK.TRANS64.TRYWAIT P0, [R0+URZ], R3 ;  /* 0x00000003000075a7 */ /* 0x0022a400080011ff */
[----:B--2---:R-:W-:Y:S05]  /*9b20*/  @!P0 NANOSLEEP.SYNCS 0x989680 ;  /* 0x009896800000895d */ /* 0x004fea0003900000 */
[----:B------:R-:W2:Y:S02]  /*9b30*/  @!P0 SYNCS.PHASECHK.TRANS64 P0, [R0+URZ], R3 ;  /* 0x00000003000085a7 */ /* 0x000ea400080010ff */
[----:B--2---:R-:W-:Y:S05]  /*9b40*/  @!P0 BRA `(.L_x_161) ;  /* 0xfffffffc00f08947 */ /* 0x004fea000383ffff */
[----:B------:R-:W-:Y:S05]  /*9b50*/  BRA `(.L_x_162) ;  /* 0xffffff8800f87947 */ /* 0x000fea000383ffff */
.L_x_45:
[----:B---3--:R-:W-:-:S07]  /*9b60*/  MOV R0, UR5 ;  /* 0x0000000500007c02 */ /* 0x008fce0008000f00 */
.L_x_163:
[----:B-1----:R1:W2:Y:S02]  /*9b70*/  SYNCS.PHASECHK.TRANS64.TRYWAIT P0, [R0+URZ], R3 ;  /* 0x00000003000075a7 */ /* 0x0022a400080011ff */
[----:B--2---:R-:W-:Y:S05]  /*9b80*/  @!P0 NANOSLEEP.SYNCS 0x989680 ;  /* 0x009896800000895d */ /* 0x004fea0003900000 */
[----:B------:R-:W2:Y:S02]  /*9b90*/  @!P0 SYNCS.PHASECHK.TRANS64 P0, [R0+URZ], R3 ;  /* 0x00000003000085a7 */ /* 0x000ea400080010ff */
[----:B--2---:R-:W-:Y:S05]  /*9ba0*/  @!P0 BRA `(.L_x_163) ;  /* 0xfffffffc00f08947 */ /* 0x004fea000383ffff */
[----:B------:R-:W-:Y:S05]  /*9bb0*/  BRA `(.L_x_164) ;  /* 0xffffff8c00047947 */ /* 0x000fea000383ffff */
.L_x_46:
[----:B---3--:R-:W-:-:S07]  /*9bc0*/  MOV R0, UR5 ;  /* 0x0000000500007c02 */ /* 0x008fce0008000f00 */
.L_x_165:
[----:B-1----:R1:W2:Y:S02]  /*9bd0*/  SYNCS.PHASECHK.TRANS64.TRYWAIT P0, [R0+URZ], R3 ;  /* 0x00000003000075a7 */ /* 0x0022a400080011ff */
[----:B--2---:R-:W-:Y:S05]  /*9be0*/  @!P0 NANOSLEEP.SYNCS 0x989680 ;  /* 0x009896800000895d */ /* 0x004fea0003900000 */
[----:B------:R-:W2:Y:S02]  /*9bf0*/  @!P0 SYNCS.PHASECHK.TRANS64 P0, [R0+URZ], R3 ;  /* 0x00000003000085a7 */ /* 0x000ea400080010ff */
[----:B--2---:R-:W-:Y:S05]  /*9c00*/  @!P0 BRA `(.L_x_165) ;  /* 0xfffffffc00f08947 */ /* 0x004fea000383ffff */
[----:B------:R-:W-:Y:S05]  /*9c10*/  BRA `(.L_x_166) ;  /* 0xffffff8c00107947 */ /* 0x000fea000383ffff */
.L_x_47:
[----:B---3--:R-:W-:-:S07]  /*9c20*/  MOV R0, UR5 ;  /* 0x0000000500007c02 */ /* 0x008fce0008000f00 */
.L_x_167:
[----:B-1----:R1:W2:Y:S02]  /*9c30*/  SYNCS.PHASECHK.TRANS64.TRYWAIT P0, [R0+URZ], R3 ;  /* 0x00000003000075a7 */ /* 0x0022a400080011ff */
[----:B--2---:R-:W-:Y:S05]  /*9c40*/  @!P0 NANOSLEEP.SYNCS 0x989680 ;  /* 0x009896800000895d */ /* 0x004fea0003900000 */
[----:B------:R-:W2:Y:S02]  /*9c50*/  @!P0 SYNCS.PHASECHK.TRANS64 P0, [R0+URZ], R3 ;  /* 0x00000003000085a7 */ /* 0x000ea400080010ff */
[----:B--2---:R-:W-:Y:S05]  /*9c60*/  @!P0 BRA `(.L_x_167) ;  /* 0xfffffffc00f08947 */ /* 0x004fea000383ffff */
[----:B------:R-:W-:Y:S05]  /*9c70*/  BRA `(.L_x_168) ;  /* 0xffffff8c001c7947 */ /* 0x000fea000383ffff */
.L_x_48:
[----:B---3--:R-:W-:-:S07]  /*9c80*/  MOV R0, UR5 ;  /* 0x0000000500007c02 */ /* 0x008fce0008000f00 */
.L_x_169:
[----:B-1----:R1:W2:Y:S02]  /*9c90*/  SYNCS.PHASECHK.TRANS64.TRYWAIT P0, [R0+URZ], R3 ;  /* 0x00000003000075a7 */ /* 0x0022a400080011ff */
[----:B--2---:R-:W-:Y:S05]  /*9ca0*/  @!P0 NANOSLEEP.SYNCS 0x989680 ;  /* 0x009896800000895d */ /* 0x004fea0003900000 */
[----:B------:R-:W2:Y:S02]  /*9cb0*/  @!P0 SYNCS.PHASECHK.TRANS64 P0, [R0+URZ], R3 ;  /* 0x00000003000085a7 */ /* 0x000ea400080010ff */
[----:B--2---:R-:W-:Y:S05]  /*9cc0*/  @!P0 BRA `(.L_x_169) ;  /* 0xfffffffc00f08947 */ /* 0x004fea000383ffff */
[----:B------:R-:W-:Y:S05]  /*9cd0*/  BRA `(.L_x_170) ;  /* 0xffffff8c00287947 */ /* 0x000fea000383ffff */
.L_x_49:
[----:B---3--:R-:W-:-:S07]  /*9ce0*/  MOV R0, UR5 ;  /* 0x0000000500007c02 */ /* 0x008fce0008000f00 */
.L_x_171:
[----:B-1----:R1:W2:Y:S02]  /*9cf0*/  SYNCS.PHASECHK.TRANS64.TRYWAIT P0, [R0+URZ], R3 ;  /* 0x00000003000075a7 */ /* 0x0022a400080011ff */
[----:B--2---:R-:W-:Y:S05]  /*9d00*/  @!P0 NANOSLEEP.SYNCS 0x989680 ;  /* 0x009896800000895d */ /* 0x004fea0003900000 */
[----:B------:R-:W2:Y:S02]  /*9d10*/  @!P0 SYNCS.PHASECHK.TRANS64 P0, [R0+URZ], R3 ;  /* 0x00000003000085a7 */ /* 0x000ea400080010ff */
[----:B--2---:R-:W-:Y:S05]  /*9d20*/  @!P0 BRA `(.L_x_171) ;  /* 0xfffffffc00f08947 */ /* 0x004fea000383ffff */
[----:B------:R-:W-:Y:S05]  /*9d30*/  BRA `(.L_x_172) ;  /* 0xffffff8c00347947 */ /* 0x000fea000383ffff */
.L_x_52:
[----:B-1----:R1:W2:Y:S02]  /*9d40*/  SYNCS.PHASECHK.TRANS64.TRYWAIT P0, [R0+URZ+0x130], R4 ;  /* 0x00013004000075a7 */ /* 0x0022a400080011ff */
[----:B--2---:R-:W-:Y:S05]  /*9d50*/  @!P0 NANOSLEEP.SYNCS 0x989680 ;  /* 0x009896800000895d */ /* 0x004fea0003900000 */
[----:B------:R-:W2:Y:S02]  /*9d60*/  @!P0 SYNCS.PHASECHK.TRANS64 P0, [R0+URZ+0x130], R4 ;  /* 0x00013004000085a7 */ /* 0x000ea400080010ff */
[----:B--2---:R-:W-:Y:S05]  /*9d70*/  @!P0 BRA `(.L_x_52) ;  /* 0xfffffffc00f08947 */ /* 0x004fea000383ffff */
[----:B------:R-:W-:Y:S05]  /*9d80*/  BRA `(.L_x_173) ;  /* 0xffffff8c00907947 */ /* 0x000fea000383ffff */
.L_x_53:
[----:B------:R-:W-:-:S07]  /*9d90*/  MOV R0, UR5 ;  /* 0x0000000500007c02 */ /* 0x000fce0008000f00 */
.L_x_174:
[----:B-1----:R1:W2:Y:S02]  /*9da0*/  SYNCS.PHASECHK.TRANS64.TRYWAIT P0, [R0+URZ+0xe0], R5 ;  /* 0x0000e005000075a7 */ /* 0x0022a400080011ff */
[----:B--2---:R-:W-:Y:S05]  /*9db0*/  @!P0 NANOSLEEP.SYNCS 0x989680 ;  /* 0x009896800000895d */ /* 0x004fea0003900000 */
[----:B------:R-:W2:Y:S02]  /*9dc0*/  @!P0 SYNCS.PHASECHK.TRANS64 P0, [R0+URZ+0xe0], R5 ;  /* 0x0000e005000085a7 */ /* 0x000ea400080010ff */
[----:B--2---:R-:W-:Y:S05]  /*9dd0*/  @!P0 BRA `(.L_x_174) ;  /* 0xfffffffc00f08947 */ /* 0x004fea000383ffff */
[----:B------:R-:W-:Y:S05]  /*9de0*/  BRA `(.L_x_175) ;  /* 0xffffff8c00a07947 */ /* 0x000fea000383ffff */
.L_x_54:
[----:B-1----:R1:W2:Y:S02]  /*9df0*/  SYNCS.PHASECHK.TRANS64.TRYWAIT P1, [R0+URZ+0xd0], R4 ;  /* 0x0000d004000075a7 */ /* 0x0022a400080211ff */
[----:B--2---:R-:W-:Y:S05]  /*9e00*/  @!P1 NANOSLEEP.SYNCS 0x989680 ;  /* 0x009896800000995d */ /* 0x004fea0003900000 */
[----:B------:R-:W2:Y:S02]  /*9e10*/  @!P1 SYNCS.PHASECHK.TRANS64 P1, [R0+URZ+0xd0], R4 ;  /* 0x0000d004000095a7 */ /* 0x000ea400080210ff */
[----:B--2---:R-:W-:Y:S05]  /*9e20*/  @!P1 BRA `(.L_x_54) ;  /* 0xfffffffc00f09947 */ /* 0x004fea000383ffff */
[----:B------:R-:W-:Y:S05]  /*9e30*/  BRA `(.L_x_176) ;  /* 0xffffff8c00d07947 */ /* 0x000fea000383ffff */
.L_x_57:
[----:B------:R-:W-:-:S07]  /*9e40*/  MOV R0, UR5 ;  /* 0x0000000500007c02 */ /* 0x000fce0008000f00 */
.L_x_177:
[----:B-1----:R1:W2:Y:S02]  /*9e50*/  SYNCS.PHASECHK.TRANS64.TRYWAIT P0, [R0+URZ+0xe0], R2 ;  /* 0x0000e002000075a7 */ /* 0x0022a400080011ff */
[----:B--2---:R-:W-:Y:S05]  /*9e60*/  @!P0 NANOSLEEP.SYNCS 0x989680 ;  /* 0x009896800000895d */ /* 0x004fea0003900000 */
[----:B------:R-:W2:Y:S02]  /*9e70*/  @!P0 SYNCS.PHASECHK.TRANS64 P0, [R0+URZ+0xe0], R2 ;  /* 0x0000e002000085a7 */ /* 0x000ea400080010ff */
[----:B--2---:R-:W-:Y:S05]  /*9e80*/  @!P0 BRA `(.L_x_177) ;  /* 0xfffffffc00f08947 */ /* 0x004fea000383ffff */
[----:B------:R-:W-:Y:S05]  /*9e90*/  BRA `(.L_x_56) ;  /* 0xffffff9000247947 */ /* 0x000fea000383ffff */
.L_x_66:
[----:B-1----:R-:W-:-:S04]  /*9ea0*/  MOV R3, UR6 ;  /* 0x0000000600037c02 */ /* 0x002fc80008000f00 */
[----:B------:R1:W2:Y:S03]  /*9eb0*/  SYNCS.PHASECHK.TRANS64.TRYWAIT P0, [R3+URZ+0x8], R4 ;  /* 0x00000804030075a7 */ /* 0x0002a600080011ff */
[----:B--2---:R-:W-:Y:S05]  /*9ec0*/  @!P0 NANOSLEEP.SYNCS 0x989680 ;  /* 0x009896800000895d */ /* 0x004fea0003900000 */
[----:B------:R-:W2:Y:S02]  /*9ed0*/  @!P0 SYNCS.PHASECHK.TRANS64 P0, [R3+URZ+0x8], R4 ;  /* 0x00000804030085a7 */ /* 0x000ea400080010ff */
[----:B--2---:R-:W-:Y:S05]  /*9ee0*/  @!P0 BRA `(.L_x_66) ;  /* 0xfffffffc00ec8947 */ /* 0x004fea000383ffff */
[----:B------:R-:W-:Y:S05]  /*9ef0*/  BRA `(.L_x_65) ;  /* 0xffffff9000d87947 */ /* 0x000fea000383ffff */
.L_x_68:
[----:B------:R-:W-:Y:S01]  /*9f00*/  BSSY B0, `(.L_x_178) ;  /* 0x0000006000007945 */ /* 0x000fe20003800000 */
[----:B------:R-:W-:-:S07]  /*9f10*/  MOV R15, 0xffffffff ;  /* 0xffffffff000f7802 */ /* 0x000fce0000000f00 */
[----:B-1---5:R-:W-:Y:S05]  /*9f20*/  WARPSYNC.COLLECTIVE R15, `(.L_x_179) ;  /* 0x000000000f0c7348 */ /* 0x022fea0003c00000 */
[----:B------:R-:W-:Y:S02]  /*9f30*/  ELECT P6, UR79, PT ;  /* 0x00000000004f782f */ /* 0x000fe400038c0000 */
[----:B------:R-:W-:Y:S01]  /*9f40*/  MOV R14, UR79 ;  /* 0x0000004f000e7c02 */ /* 0x000fe20008000f00 */
[----:B-1---5:R-:W-:Y:S10]  /*9f50*/  ENDCOLLECTIVE ;  /* 0x000000000000791b */ /* 0x022ff40003800000 */
.L_x_179:
[----:B------:R-:W-:Y:S05]  /*9f60*/  BSYNC B0 ;  /* 0x0000000000007941 */ /* 0x000fea0003800000 */
.L_x_178:
[----:B------:R-:W-:Y:S05]  /*9f70*/  BRA `(.L_x_180) ;  /* 0xffffff9400087947 */ /* 0x000fea000383ffff */
.L_x_70:
[----:B-1----:R-:W-:-:S04]  /*9f80*/  MOV R0, UR6 ;  /* 0x0000000600007c02 */ /* 0x002fc80008000f00 */
[----:B------:R1:W2:Y:S03]  /*9f90*/  SYNCS.PHASECHK.TRANS64.TRYWAIT P0, [R0+URZ+0x8], R2 ;  /* 0x00000802000075a7 */ /* 0x0002a600080011ff */
[----:B--2---:R-:W-:Y:S05]  /*9fa0*/  @!P0 NANOSLEEP.SYNCS 0x989680 ;  /* 0x009896800000895d */ /* 0x004fea0003900000 */
[----:B------:R-:W2:Y:S02]  /*9fb0*/  @!P0 SYNCS.PHASECHK.TRANS64 P0, [R0+URZ+0x8], R2 ;  /* 0x00000802000085a7 */ /* 0x000ea400080010ff */
[----:B--2---:R-:W-:Y:S05]  /*9fc0*/  @!P0 BRA `(.L_x_70) ;  /* 0xfffffffc00ec8947 */ /* 0x004fea000383ffff */
[----:B------:R-:W-:Y:S05]  /*9fd0*/  BRA `(.L_x_69) ;  /* 0xffffff94000c7947 */ /* 0x000fea000383ffff */
.L_x_71:
[----:B-1----:R1:W2:Y:S02]  /*9fe0*/  SYNCS.PHASECHK.TRANS64.TRYWAIT P0, [R0+URZ+0xd0], R4 ;  /* 0x0000d004000075a7 */ /* 0x0022a400080011ff */
[----:B--2---:R-:W-:Y:S05]  /*9ff0*/  @!P0 NANOSLEEP.SYNCS 0x989680 ;  /* 0x009896800000895d */ /* 0x004fea0003900000 */
[----:B------:R-:W2:Y:S02]  /*a000*/  @!P0 SYNCS.PHASECHK.TRANS64 P0, [R0+URZ+0xd0], R4 ;  /* 0x0000d004000085a7 */ /* 0x000ea400080010ff */
[----:B--2---:R-:W-:Y:S05]  /*a010*/  @!P0 BRA `(.L_x_71) ;  /* 0xfffffffc00f08947 */ /* 0x004fea000383ffff */
[----:B------:R-:W-:Y:S05]  /*a020*/  BRA `(.L_x_181) ;  /* 0xffffff9400f87947 */ /* 0x000fea000383ffff */
.L_x_73:
[----:B------:R-:W-:-:S07]  /*a030*/  MOV R0, UR9 ;  /* 0x0000000900007c02 */ /* 0x000fce0008000f00 */
.L_x_182:
[----:B-1----:R1:W2:Y:S02]  /*a040*/  SYNCS.PHASECHK.TRANS64.TRYWAIT P0, [R0+URZ+0x110], R4 ;  /* 0x00011004000075a7 */ /* 0x0022a400080011ff */
[----:B--2---:R-:W-:Y:S05]  /*a050*/  @!P0 NANOSLEEP.SYNCS 0x989680 ;  /* 0x009896800000895d */ /* 0x004fea0003900000 */
[----:B------:R-:W2:Y:S02]  /*a060*/  @!P0 SYNCS.PHASECHK.TRANS64 P0, [R0+URZ+0x110], R4 ;  /* 0x00011004000085a7 */ /* 0x000ea400080010ff */
[----:B--2---:R-:W-:Y:S05]  /*a070*/  @!P0 BRA `(.L_x_182) ;  /* 0xfffffffc00f08947 */ /* 0x004fea000383ffff */
[----:B------:R-:W-:Y:S05]  /*a080*/  BRA `(.L_x_183) ;  /* 0xffffff9800447947 */ /* 0x000fea000383ffff */
.L_x_76:
[----:B------:R-:W-:Y:S07]  /*a090*/  MOV R0, UR8 ;  /* 0x0000000800007c02 */ /* 0x000fee0008000f00 */
.L_x_184:
[----:B-1----:R1:W2:Y:S02]  /*a0a0*/  SYNCS.PHASECHK.TRANS64.TRYWAIT P0, [R0+URZ], R4 ;  /* 0x00000004000075a7 */ /* 0x0022a400080011ff */
[----:B--2---:R-:W-:Y:S05]  /*a0b0*/  @!P0 NANOSLEEP.SYNCS 0x989680 ;  /* 0x009896800000895d */ /* 0x004fea0003900000 */
[----:B------:R-:W2:Y:S02]  /*a0c0*/  @!P0 SYNCS.PHASECHK.TRANS64 P0, [R0+URZ], R4 ;  /* 0x00000004000085a7 */ /* 0x000ea400080010ff */
[----:B--2---:R-:W-:Y:S05]  /*a0d0*/  @!P0 BRA `(.L_x_184) ;  /* 0xfffffffc00f08947 */ /* 0x004fea000383ffff */
[----:B------:R-:W-:Y:S05]  /*a0e0*/  BRA `(.L_x_75) ;  /* 0xffffff9800587947 */ /* 0x000fea000383ffff */
.L_x_80:
[----:B-1----:R-:W-:-:S07]  /*a0f0*/  MOV R0, UR8 ;  /* 0x0000000800007c02 */ /* 0x002fce0008000f00 */
.L_x_185:
[----:B-1----:R1:W2:Y:S02]  /*a100*/  SYNCS.PHASECHK.TRANS64.TRYWAIT P0, [R0+URZ], R2 ;  /* 0x00000002000075a7 */ /* 0x0022a400080011ff */
[----:B--2---:R-:W-:Y:S05]  /*a110*/  @!P0 NANOSLEEP.SYNCS 0x989680 ;  /* 0x009896800000895d */ /* 0x004fea0003900000 */
[----:B------:R-:W2:Y:S02]  /*a120*/  @!P0 SYNCS.PHASECHK.TRANS64 P0, [R0+URZ], R2 ;  /* 0x00000002000085a7 */ /* 0x000ea400080010ff */
[----:B--2---:R-:W-:Y:S05]  /*a130*/  @!P0 BRA `(.L_x_185) ;  /* 0xfffffffc00f08947 */ /* 0x004fea000383ffff */
[----:B------:R-:W-:Y:S05]  /*a140*/  BRA `(.L_x_186) ;  /* 0xffffff9c004c7947 */ /* 0x000fea000383ffff */
.L_x_81:
[----:B------:R-:W-:-:S07]  /*a150*/  MOV R0, UR8 ;  /* 0x0000000800007c02 */ /* 0x000fce0008000f00 */
.L_x_187:
[----:B-1----:R1:W2:Y:S02]  /*a160*/  SYNCS.PHASECHK.TRANS64.TRYWAIT P0, [R0+URZ], R3 ;  /* 0x00000003000075a7 */ /* 0x0022a400080011ff */
[----:B--2---:R-:W-:Y:S05]  /*a170*/  @!P0 NANOSLEEP.SYNCS 0x989680 ;  /* 0x009896800000895d */ /* 0x004fea0003900000 */
[----:B------:R-:W2:Y:S02]  /*a180*/  @!P0 SYNCS.PHASECHK.TRANS64 P0, [R0+URZ], R3 ;  /* 0x00000003000085a7 */ /* 0x000ea400080010ff */
[----:B--2---:R-:W-:Y:S05]  /*a190*/  @!P0 BRA `(.L_x_187) ;  /* 0xfffffffc00f08947 */ /* 0x004fea000383ffff */
[----:B------:R-:W-:Y:S05]  /*a1a0*/  BRA `(.L_x_188) ;  /* 0xffffff9c00587947 */ /* 0x000fea000383ffff */
.L_x_82:
[----:B------:R-:W-:-:S07]  /*a1b0*/  MOV R0, UR8 ;  /* 0x0000000800007c02 */ /* 0x000fce0008000f00 */
.L_x_189:
[----:B-1----:R1:W2:Y:S02]  /*a1c0*/  SYNCS.PHASECHK.TRANS64.TRYWAIT P0, [R0+URZ], R3 ;  /* 0x00000003000075a7 */ /* 0x0022a400080011ff */
[----:B--2---:R-:W-:Y:S05]  /*a1d0*/  @!P0 NANOSLEEP.SYNCS 0x989680 ;  /* 0x009896800000895d */ /* 0x004fea0003900000 */
[----:B------:R-:W2:Y:S02]  /*a1e0*/  @!P0 SYNCS.PHASECHK.TRANS64 P0, [R0+URZ], R3 ;  /* 0x00000003000085a7 */ /* 0x000ea400080010ff */
[----:B--2---:R-:W-:Y:S05]  /*a1f0*/  @!P0 BRA `(.L_x_189) ;  /* 0xfffffffc00f08947 */ /* 0x004fea000383ffff */
[----:B------:R-:W-:Y:S05]  /*a200*/  BRA `(.L_x_190) ;  /* 0xffffff9c00647947 */ /* 0x000fea000383ffff */
.L_x_85:
[----:B------:R-:W-:-:S07]  /*a210*/  MOV R0, UR7 ;  /* 0x0000000700007c02 */ /* 0x000fce0008000f00 */
.L_x_191:
[----:B-1----:R1:W2:Y:S02]  /*a220*/  SYNCS.PHASECHK.TRANS64.TRYWAIT P1, [R0+URZ+0x150], R2 ;  /* 0x00015002000075a7 */ /* 0x0022a400080211ff */
[----:B--2---:R-:W-:Y:S05]  /*a230*/  @!P1 NANOSLEEP.SYNCS 0x989680 ;  /* 0x009896800000995d */ /* 0x004fea0003900000 */
[----:B------:R-:W2:Y:S02]  /*a240*/  @!P1 SYNCS.PHASECHK.TRANS64 P1, [R0+URZ+0x150], R2 ;  /* 0x00015002000095a7 */ /* 0x000ea400080210ff */
[----:B--2---:R-:W-:Y:S05]  /*a250*/  @!P1 BRA `(.L_x_191) ;  /* 0xfffffffc00f09947 */ /* 0x004fea000383ffff */
[----:B------:R-:W-:Y:S05]  /*a260*/  BRA `(.L_x_192) ;  /* 0xffffff9c00b07947 */ /* 0x000fea000383ffff */
.L_x_90:
[----:B--2---:R2:W4:Y:S02]  /*a270*/  SYNCS.PHASECHK.TRANS64.TRYWAIT P0, [R0+URZ+0xd0], R2 ;  /* 0x0000d002000075a7 */ /* 0x00452400080011ff */
[----:B----4-:R-:W-:Y:S05]  /*a280*/  @!P0 NANOSLEEP.SYNCS 0x989680 ;  /* 0x009896800000895d */ /* 0x010fea0003900000 */
[----:B------:R-:W4:Y:S02]  /*a290*/  @!P0 SYNCS.PHASECHK.TRANS64 P0, [R0+URZ+0xd0], R2 ;  /* 0x0000d002000085a7 */ /* 0x000f2400080010ff */
[----:B----4-:R-:W-:Y:S05]  /*a2a0*/  @!P0 BRA `(.L_x_90) ;  /* 0xfffffffc00f08947 */ /* 0x010fea000383ffff */
[----:B------:R-:W-:Y:S05]  /*a2b0*/  BRA `(.L_x_193) ;  /* 0xffffffa000c47947 */ /* 0x000fea000383ffff */
.L_x_93:
[----:B------:R-:W-:Y:S07]  /*a2c0*/  MOV R0, UR6 ;  /* 0x0000000600007c02 */ /* 0x000fee0008000f00 */
.L_x_194:
[----:B--2---:R2:W4:Y:S02]  /*a2d0*/  SYNCS.PHASECHK.TRANS64.TRYWAIT P0, [R0+URZ+0xc8], R2 ;  /* 0x0000c802000075a7 */ /* 0x00452400080011ff */
[----:B----4-:R-:W-:Y:S05]  /*a2e0*/  @!P0 NANOSLEEP.SYNCS 0x989680 ;  /* 0x009896800000895d */ /* 0x010fea0003900000 */
[----:B------:R-:W4:Y:S02]  /*a2f0*/  @!P0 SYNCS.PHASECHK.TRANS64 P0, [R0+URZ+0xc8], R2 ;  /* 0x0000c802000085a7 */ /* 0x000f2400080010ff */
[----:B----4-:R-:W-:Y:S05]  /*a300*/  @!P0 BRA `(.L_x_194) ;  /* 0xfffffffc00f08947 */ /* 0x010fea000383ffff */
[----:B------:R-:W-:Y:S05]  /*a310*/  BRA `(.L_x_92) ;  /* 0xffffffa400a47947 */ /* 0x000fea000383ffff */
.L_x_96:
[----:B------:R-:W-:Y:S07]  /*a320*/  MOV R0, UR6 ;  /* 0x0000000600007c02 */ /* 0x000fee0008000f00 */
.L_x_195:
[----:B-1----:R1:W2:Y:S02]  /*a330*/  SYNCS.PHASECHK.TRANS64.TRYWAIT P0, [R0+URZ+0xa0], R32 ;  /* 0x0000a020000075a7 */ /* 0x0022a400080011ff */
[----:B--2---:R-:W-:Y:S05]  /*a340*/  @!P0 NANOSLEEP.SYNCS 0x989680 ;  /* 0x009896800000895d */ /* 0x004fea0003900000 */
[----:B------:R-:W2:Y:S02]  /*a350*/  @!P0 SYNCS.PHASECHK.TRANS64 P0, [R0+URZ+0xa0], R32 ;  /* 0x0000a020000085a7 */ /* 0x000ea400080010ff */
[----:B--2---:R-:W-:Y:S05]  /*a360*/  @!P0 BRA `(.L_x_195) ;  /* 0xfffffffc00f08947 */ /* 0x004fea000383ffff */
[----:B------:R-:W-:Y:S05]  /*a370*/  BRA `(.L_x_196) ;  /* 0xffffffa8001c7947 */ /* 0x000fea000383ffff */
.L_x_97:
[----:B------:R-:W-:Y:S07]  /*a380*/  MOV R0, UR6 ;  /* 0x0000000600007c02 */ /* 0x000fee0008000f00 */
.L_x_197:
[----:B-1----:R1:W2:Y:S02]  /*a390*/  SYNCS.PHASECHK.TRANS64.TRYWAIT P0, [R0+URZ+0xa8], R32 ;  /* 0x0000a820000075a7 */ /* 0x0022a400080011ff */
[----:B--2---:R-:W-:Y:S05]  /*a3a0*/  @!P0 NANOSLEEP.SYNCS 0x989680 ;  /* 0x009896800000895d */ /* 0x004fea0003900000 */
[----:B------:R-:W2:Y:S02]  /*a3b0*/  @!P0 SYNCS.PHASECHK.TRANS64 P0, [R0+URZ+0xa8], R32 ;  /* 0x0000a820000085a7 */ /* 0x000ea400080010ff */
[----:B--2---:R-:W-:Y:S05]  /*a3c0*/  @!P0 BRA `(.L_x_197) ;  /* 0xfffffffc00f08947 */ /* 0x004fea000383ffff */
[----:B------:R-:W-:Y:S05]  /*a3d0*/  BRA `(.L_x_198) ;  /* 0xffffffa800587947 */ /* 0x000fea000383ffff */
.L_x_98:
[----:B------:R-:W-:Y:S07]  /*a3e0*/  MOV R0, UR6 ;  /* 0x0000000600007c02 */ /* 0x000fee0008000f00 */
.L_x_199:
[----:B-1----:R1:W2:Y:S02]  /*a3f0*/  SYNCS.PHASECHK.TRANS64.TRYWAIT P0, [R0+URZ+0xb0], R32 ;  /* 0x0000b020000075a7 */ /* 0x0022a400080011ff */
[----:B--2---:R-:W-:Y:S05]  /*a400*/  @!P0 NANOSLEEP.SYNCS 0x989680 ;  /* 0x009896800000895d */ /* 0x004fea0003900000 */
[----:B------:R-:W2:Y:S02]  /*a410*/  @!P0 SYNCS.PHASECHK.TRANS64 P0, [R0+URZ+0xb0], R32 ;  /* 0x0000b020000085a7 */ /* 0x000ea400080010ff */
[----:B--2---:R-:W-:Y:S05]  /*a420*/  @!P0 BRA `(.L_x_199) ;  /* 0xfffffffc00f08947 */ /* 0x004fea000383ffff */
[----:B------:R-:W-:Y:S05]  /*a430*/  BRA `(.L_x_200) ;  /* 0xffffffa8009c7947 */ /* 0x000fea000383ffff */
.L_x_99:
[----:B------:R-:W-:Y:S07]  /*a440*/  MOV R0, UR6 ;  /* 0x0000000600007c02 */ /* 0x000fee0008000f00 */
.L_x_201:
[----:B-1----:R1:W2:Y:S02]  /*a450*/  SYNCS.PHASECHK.TRANS64.TRYWAIT P0, [R0+URZ+0xb8], R32 ;  /* 0x0000b820000075a7 */ /* 0x0022a400080011ff */
[----:B--2---:R-:W-:Y:S05]  /*a460*/  @!P0 NANOSLEEP.SYNCS 0x989680 ;  /* 0x009896800000895d */ /* 0x004fea0003900000 */
[----:B------:R-:W2:Y:S02]  /*a470*/  @!P0 SYNCS.PHASECHK.TRANS64 P0, [R0+URZ+0xb8], R32 ;  /* 0x0000b820000085a7 */ /* 0x000ea400080010ff */
[----:B--2---:R-:W-:Y:S05]  /*a480*/  @!P0 BRA `(.L_x_201) ;  /* 0xfffffffc00f08947 */ /* 0x004fea000383ffff */
[----:B------:R-:W-:Y:S05]  /*a490*/  BRA `(.L_x_202) ;  /* 0xffffffac00247947 */ /* 0x000fea000383ffff */
.L_x_101:
[----:B------:R-:W-:-:S07]  /*a4a0*/  MOV R0, UR6 ;  /* 0x0000000600007c02 */ /* 0x000fce0008000f00 */
.L_x_203:
[----:B-1----:R1:W4:Y:S02]  /*a4b0*/  SYNCS.PHASECHK.TRANS64.TRYWAIT P0, [R0+URZ+0xa0], R2 ;  /* 0x0000a002000075a7 */ /* 0x00232400080011ff */
[----:B----4-:R-:W-:Y:S05]  /*a4c0*/  @!P0 NANOSLEEP.SYNCS 0x989680 ;  /* 0x009896800000895d */ /* 0x010fea0003900000 */
[----:B------:R-:W4:Y:S02]  /*a4d0*/  @!P0 SYNCS.PHASECHK.TRANS64 P0, [R0+URZ+0xa0], R2 ;  /* 0x0000a002000085a7 */ /* 0x000f2400080010ff */
[----:B----4-:R-:W-:Y:S05]  /*a4e0*/  @!P0 BRA `(.L_x_203) ;  /* 0xfffffffc00f08947 */ /* 0x010fea000383ffff */
[----:B------:R-:W-:Y:S05]  /*a4f0*/  BRA `(.L_x_204) ;  /* 0xffffffac00947947 */ /* 0x000fea000383ffff */
.L_x_102:
[----:B-1----:R-:W-:-:S07]  /*a500*/  MOV R0, UR6 ;  /* 0x0000000600007c02 */ /* 0x002fce0008000f00 */
.L_x_205:
[----:B-1----:R1:W4:Y:S02]  /*a510*/  SYNCS.PHASECHK.TRANS64.TRYWAIT P0, [R0+URZ+0xa8], R2 ;  /* 0x0000a802000075a7 */ /* 0x00232400080011ff */
[----:B----4-:R-:W-:Y:S05]  /*a520*/  @!P0 NANOSLEEP.SYNCS 0x989680 ;  /* 0x009896800000895d */ /* 0x010fea0003900000 */
[----:B------:R-:W4:Y:S02]  /*a530*/  @!P0 SYNCS.PHASECHK.TRANS64 P0, [R0+URZ+0xa8], R2 ;  /* 0x0000a802000085a7 */ /* 0x000f2400080010ff */
[----:B----4-:R-:W-:Y:S05]  /*a540*/  @!P0 BRA `(.L_x_205) ;  /* 0xfffffffc00f08947 */ /* 0x010fea000383ffff */
[----:B------:R-:W-:Y:S05]  /*a550*/  BRA `(.L_x_206) ;  /* 0xffffffac00847947 */ /* 0x000fea000383ffff */
.L_x_103:
[----:B-1----:R-:W-:-:S07]  /*a560*/  MOV R0, UR6 ;  /* 0x0000000600007c02 */ /* 0x002fce0008000f00 */
.L_x_207:
[----:B-1----:R1:W4:Y:S02]  /*a570*/  SYNCS.PHASECHK.TRANS64.TRYWAIT P0, [R0+URZ+0xb0], R2 ;  /* 0x0000b002000075a7 */ /* 0x00232400080011ff */
[----:B----4-:R-:W-:Y:S05]  /*a580*/  @!P0 NANOSLEEP.SYNCS 0x989680 ;  /* 0x009896800000895d */ /* 0x010fea0003900000 */
[----:B------:R-:W4:Y:S02]  /*a590*/  @!P0 SYNCS.PHASECHK.TRANS64 P0, [R0+URZ+0xb0], R2 ;  /* 0x0000b002000085a7 */ /* 0x000f2400080010ff */
[----:B----4-:R-:W-:Y:S05]  /*a5a0*/  @!P0 BRA `(.L_x_207) ;  /* 0xfffffffc00f08947 */ /* 0x010fea000383ffff */
[----:B------:R-:W-:Y:S05]  /*a5b0*/  BRA `(.L_x_208) ;  /* 0xffffffac00747947 */ /* 0x000fea000383ffff */
.L_x_105:
[----:B--2---:R2:W4:Y:S02]  /*a5c0*/  SYNCS.PHASECHK.TRANS64.TRYWAIT P0, [R0+URZ+0xd0], R2 ;  /* 0x0000d002000075a7 */ /* 0x00452400080011ff */
[----:B----4-:R-:W-:Y:S05]  /*a5d0*/  @!P0 NANOSLEEP.SYNCS 0x989680 ;  /* 0x009896800000895d */ /* 0x010fea0003900000 */
[----:B------:R-:W4:Y:S02]  /*a5e0*/  @!P0 SYNCS.PHASECHK.TRANS64 P0, [R0+URZ+0xd0], R2 ;  /* 0x0000d002000085a7 */ /* 0x000f2400080010ff */
[----:B----4-:R-:W-:Y:S05]  /*a5f0*/  @!P0 BRA `(.L_x_105) ;  /* 0xfffffffc00f08947 */ /* 0x010fea000383ffff */
[----:B------:R-:W-:Y:S05]  /*a600*/  BRA `(.L_x_209) ;  /* 0xffffffb0004c7947 */ /* 0x000fea000383ffff */
.L_x_118:
[----:B-1----:R-:W-:Y:S04]  /*a610*/  MOV R3, UR41 ;  /* 0x0000002900037c02 */ /* 0x002fe80008000f00 */
[----:B------:R1:W4:Y:S03]  /*a620*/  SYNCS.PHASECHK.TRANS64.TRYWAIT P1, [R3+URZ+0x80], R4 ;  /* 0x00008004030075a7 */ /* 0x00032600080211ff */
[----:B----4-:R-:W-:Y:S05]  /*a630*/  @!P1 NANOSLEEP.SYNCS 0x989680 ;  /* 0x009896800000995d */ /* 0x010fea0003900000 */
[----:B------:R-:W4:Y:S02]  /*a640*/  @!P1 SYNCS.PHASECHK.TRANS64 P1, [R3+URZ+0x80], R4 ;  /* 0x00008004030095a7 */ /* 0x000f2400080210ff */
[----:B----4-:R-:W-:Y:S05]  /*a650*/  @!P1 BRA `(.L_x_118) ;  /* 0xfffffffc00ec9947 */ /* 0x010fea000383ffff */
[----:B------:R-:W-:Y:S05]  /*a660*/  BRA `(.L_x_117) ;  /* 0xffffffbc00d07947 */ /* 0x000fea000383ffff */
.L_x_120:
[----:B-1----:R1:W3:Y:S02]  /*a670*/  SYNCS.PHASECHK.TRANS64.TRYWAIT P0, [R118+URZ+0xf0], R0 ;  /* 0x0000f000760075a7 */ /* 0x0022e400080011ff */
[----:B---3--:R-:W-:Y:S05]  /*a680*/  @!P0 NANOSLEEP.SYNCS 0x989680 ;  /* 0x009896800000895d */ /* 0x008fea0003900000 */
[----:B------:R-:W3:Y:S02]  /*a690*/  @!P0 SYNCS.PHASECHK.TRANS64 P0, [R118+URZ+0xf0], R0 ;  /* 0x0000f000760085a7 */ /* 0x000ee400080010ff */
[----:B---3--:R-:W-:Y:S05]  /*a6a0*/  @!P0 BRA `(.L_x_120) ;  /* 0xfffffffc00f08947 */ /* 0x008fea000383ffff */
[----:B------:R-:W-:Y:S05]  /*a6b0*/  BRA `(.L_x_119) ;  /* 0xffffffbc00f87947 */ /* 0x000fea000383ffff */
.L_x_129:
[----:B--2---:R2:W3:Y:S02]  /*a6c0*/  SYNCS.PHASECHK.TRANS64.TRYWAIT P0, [R3+URZ+0x80], R0 ;  /* 0x00008000030075a7 */ /* 0x0044e400080011ff */
[----:B---3--:R-:W-:Y:S05]  /*a6d0*/  @!P0 NANOSLEEP.SYNCS 0x989680 ;  /* 0x009896800000895d */ /* 0x008fea0003900000 */
[----:B------:R-:W3:Y:S02]  /*a6e0*/  @!P0 SYNCS.PHASECHK.TRANS64 P0, [R3+URZ+0x80], R0 ;  /* 0x00008000030085a7 */ /* 0x000ee400080010ff */
[----:B---3--:R-:W-:Y:S05]  /*a6f0*/  @!P0 BRA `(.L_x_129) ;  /* 0xfffffffc00f08947 */ /* 0x008fea000383ffff */
[----:B------:R-:W-:Y:S05]  /*a700*/  BRA `(.L_x_128) ;  /* 0xffffffc800d47947 */ /* 0x000fea000383ffff */
.L_x_137:
[----:B--2---:R2:W3:Y:S02]  /*a710*/  SYNCS.PHASECHK.TRANS64.TRYWAIT P0, [R0+URZ+0x80], R7 ;  /* 0x00008007000075a7 */ /* 0x0044e400080011ff */
[----:B---3--:R-:W-:Y:S05]  /*a720*/  @!P0 NANOSLEEP.SYNCS 0x989680 ;  /* 0x009896800000895d */ /* 0x008fea0003900000 */
[----:B------:R-:W3:Y:S02]  /*a730*/  @!P0 SYNCS.PHASECHK.TRANS64 P0, [R0+URZ+0x80], R7 ;  /* 0x00008007000085a7 */ /* 0x000ee400080010ff */
[----:B---3--:R-:W-:Y:S05]  /*a740*/  @!P0 BRA `(.L_x_137) ;  /* 0xfffffffc00f08947 */ /* 0x008fea000383ffff */
[----:B------:R-:W-:Y:S05]  /*a750*/  BRA `(.L_x_136) ;  /* 0xffffffd400d47947 */ /* 0x000fea000383ffff */
.L_x_145:
[----:B--2---:R2:W3:Y:S02]  /*a760*/  SYNCS.PHASECHK.TRANS64.TRYWAIT P0, [R0+URZ+0x80], R6 ;  /* 0x00008006000075a7 */ /* 0x0044e400080011ff */
[----:B---3--:R-:W-:Y:S05]  /*a770*/  @!P0 NANOSLEEP.SYNCS 0x989680 ;  /* 0x009896800000895d */ /* 0x008fea0003900000 */
[----:B------:R-:W3:Y:S02]  /*a780*/  @!P0 SYNCS.PHASECHK.TRANS64 P0, [R0+URZ+0x80], R6 ;  /* 0x00008006000085a7 */ /* 0x000ee400080010ff */
[----:B---3--:R-:W-:Y:S05]  /*a790*/  @!P0 BRA `(.L_x_145) ;  /* 0xfffffffc00f08947 */ /* 0x008fea000383ffff */
[----:B------:R-:W-:Y:S05]  /*a7a0*/  BRA `(.L_x_144) ;  /* 0xffffffe000d47947 */ /* 0x000fea000383ffff */
        .weak           $__internal_0_$__cuda_sm10x_tcgen05_guardrail_trap_col_being_dealloced_not_returned_by_alloc
        .type           $__internal_0_$__cuda_sm10x_tcgen05_guardrail_trap_col_being_dealloced_not_returned_by_alloc,@function
        .size           $__internal_0_$__cuda_sm10x_tcgen05_guardrail_trap_col_being_dealloced_not_returned_by_alloc,($__internal_1_$__cuda_sm10x_tcgen05_guardrail_trap_phase_invalid_during_alloc - $__internal_0_$__cuda_sm10x_tcgen05_guardrail_trap_col_being_dealloced_not_returned_by_alloc)
$__internal_0_$__cuda_sm10x_tcgen05_guardrail_trap_col_being_dealloced_not_returned_by_alloc:
[----:B------:R-:W-:Y:S05]  /*a7b0*/  BPT.TRAP 0x1 ;  /* 0x000000040000795c */ /* 0x000fea0000300000 */
[----:B------:R-:W-:-:S04]  /*a7c0*/  HFMA2 R3, -RZ, RZ, 0, 0 ;  /* 0x00000000ff037431 */ /* 0x000fc800000001ff */
[----:B------:R-:W-:Y:S05]  /*a7d0*/  RET.REL.NODEC R2 `(_ZN7cutlass13device_kernelINS_4gemm6kernel13GemmUniversalIN4cute5tupleIJiiiiEEENS1_10collective13CollectiveMmaINS1_35MainloopSm100TmaUmmaWarpSpecializedILi8ELi2ELi4ENS5_IJNS4_1CILi2EEENSA_ILi1EEESC_EEEEENS5_IJNSA_ILi256EEENSA_ILi128EEENSA_ILi64EEEEEENS_10bfloat16_tENS5_IJlSC_lEEESJ_SK_NS4_8TiledMMAINS4_8MMA_AtomIJNS4_26SM100_MMA_F16BF16_2x1SM_SSISJ_SJ_fLi256ELi128ELNS4_4UMMA5MajorE0ELSP_0ELNSO_7ScaleInE0ELSQ_0EEEEEENS4_6LayoutINS5_IJSC_SC_SC_EEENS5_IJNSA_ILi0EEESV_SV_EEEEENS5_IJNS4_10UnderscoreESY_SY_EEEEENS4_18SM100_TMA_2SM_LOADENS4_14ComposedLayoutINS4_7SwizzleILi3ELi4ELi3EEENS4_18smem_ptr_flag_bitsILi16EEENST_INS5_IJNSA_ILi8EEESH_EEENS5_IJSH_SC_EEEEEEEvNS4_8identityES11_S1B_vS1C_EENS_8epilogue10collective18CollectiveEpilogueINS1E_23Sm100TmaWarpSpecializedILi4ELi2ELi32ELb1ELb0EEEJNS5_IJSG_SG_SH_EEENS5_IJNST_ISG_SC_EENST_INSA_ILi32EEESC_EEEEESJ_SK_SJ_SK_NS1E_6fusion15FusionCallbacksIS1I_NS1O_23LinCombPerRowBiasEltActINS1E_6thread4ReLuESJ_fSJ_SJ_fLi8ELNS_15FloatRoundStyleE2EEES1J_S1N_JEEENS4_5SM1004TMEM4LOAD26SM100_TMEM_LOAD_32dp32b32xENS4_13SM90_TMA_LOADENS12_INS13_ILi2ELi4ELi3EEES16_NST_INS5_IJS17_S1L_EEENS5_IJS1L_SC_EEEEEEENS4_39AutoVectorizingCopyWithAssumedAlignmentILi128EEENS4_14SM90_TMA_STOREES25_S27_S27_EEEvvEEEEvNT_6ParamsE) ;  /* 0xffffff5802087950 */ /* 0x000fea0003c3ffff */
        .weak           $__internal_1_$__cuda_sm10x_tcgen05_guardrail_trap_phase_invalid_during_alloc
        .type           $__internal_1_$__cuda_sm10x_tcgen05_guardrail_trap_phase_invalid_during_alloc,@function
        .size           $__internal_1_$__cuda_sm10x_tcgen05_guardrail_trap_phase_invalid_during_alloc,($__internal_2_$__cuda_sm10x_tcgen05_guardrail_trap_unallocated_columns_being_dealloced - $__internal_1_$__cuda_sm10x_tcgen05_guardrail_trap_phase_invalid_during_alloc)
$__internal_1_$__cuda_sm10x_tcgen05_guardrail_trap_phase_invalid_during_alloc:
[----:B------:R-:W-:Y:S05]  /*a7e0*/  BPT.TRAP 0x1 ;  /* 0x000000040000795c */ /* 0x000fea0000300000 */
[----:B------:R-:W-:-:S04]  /*a7f0*/  MOV R3, 0x0 ;  /* 0x0000000000037802 */ /* 0x000fc80000000f00 */
[----:B------:R-:W-:Y:S05]  /*a800*/  RET.REL.NODEC R2 `(_ZN7cutlass13device_kernelINS_4gemm6kernel13GemmUniversalIN4cute5tupleIJiiiiEEENS1_10collective13CollectiveMmaINS1_35MainloopSm100TmaUmmaWarpSpecializedILi8ELi2ELi4ENS5_IJNS4_1CILi2EEENSA_ILi1EEESC_EEEEENS5_IJNSA_ILi256EEENSA_ILi128EEENSA_ILi64EEEEEENS_10bfloat16_tENS5_IJlSC_lEEESJ_SK_NS4_8TiledMMAINS4_8MMA_AtomIJNS4_26SM100_MMA_F16BF16_2x1SM_SSISJ_SJ_fLi256ELi128ELNS4_4UMMA5MajorE0ELSP_0ELNSO_7ScaleInE0ELSQ_0EEEEEENS4_6LayoutINS5_IJSC_SC_SC_EEENS5_IJNSA_ILi0EEESV_SV_EEEEENS5_IJNS4_10UnderscoreESY_SY_EEEEENS4_18SM100_TMA_2SM_LOADENS4_14ComposedLayoutINS4_7SwizzleILi3ELi4ELi3EEENS4_18smem_ptr_flag_bitsILi16EEENST_INS5_IJNSA_ILi8EEESH_EEENS5_IJSH_SC_EEEEEEEvNS4_8identityES11_S1B_vS1C_EENS_8epilogue10collective18CollectiveEpilogueINS1E_23Sm100TmaWarpSpecializedILi4ELi2ELi32ELb1ELb0EEEJNS5_IJSG_SG_SH_EEENS5_IJNST_ISG_SC_EENST_INSA_ILi32EEESC_EEEEESJ_SK_SJ_SK_NS1E_6fusion15FusionCallbacksIS1I_NS1O_23LinCombPerRowBiasEltActINS1E_6thread4ReLuESJ_fSJ_SJ_fLi8ELNS_15FloatRoundStyleE2EEES1J_S1N_JEEENS4_5SM1004TMEM4LOAD26SM100_TMEM_LOAD_32dp32b32xENS4_13SM90_TMA_LOADENS12_INS13_ILi2ELi4ELi3EEES16_NST_INS5_IJS17_S1L_EEENS5_IJS1L_SC_EEEEEEENS4_39AutoVectorizingCopyWithAssumedAlignmentILi128EEENS4_14SM90_TMA_STOREES25_S27_S27_EEEvvEEEEvNT_6ParamsE) ;  /* 0xffffff5402fc7950 */ /* 0x000fea0003c3ffff */
        .weak           $__internal_2_$__cuda_sm10x_tcgen05_guardrail_trap_unallocated_columns_being_dealloced
        .type           $__internal_2_$__cuda_sm10x_tcgen05_guardrail_trap_unallocated_columns_being_dealloced,@function
        .size           $__internal_2_$__cuda_sm10x_tcgen05_guardrail_trap_unallocated_columns_being_dealloced,(.L_x_211 - $__internal_2_$__cuda_sm10x_tcgen05_guardrail_trap_unallocated_columns_being_dealloced)
$__internal_2_$__cuda_sm10x_tcgen05_guardrail_trap_unallocated_columns_being_dealloced:
[----:B------:R-:W-:Y:S05]  /*a810*/  BPT.TRAP 0x1 ;  /* 0x000000040000795c */ /* 0x000fea0000300000 */
[----:B------:R-:W-:-:S04]  /*a820*/  HFMA2 R3, -RZ, RZ, 0, 0 ;  /* 0x00000000ff037431 */ /* 0x000fc800000001ff */
[----:B------:R-:W-:Y:S05]  /*a830*/  RET.REL.NODEC R2 `(_ZN7cutlass13device_kernelINS_4gemm6kernel13GemmUniversalIN4cute5tupleIJiiiiEEENS1_10collective13CollectiveMmaINS1_35MainloopSm100TmaUmmaWarpSpecializedILi8ELi2ELi4ENS5_IJNS4_1CILi2EEENSA_ILi1EEESC_EEEEENS5_IJNSA_ILi256EEENSA_ILi128EEENSA_ILi64EEEEEENS_10bfloat16_tENS5_IJlSC_lEEESJ_SK_NS4_8TiledMMAINS4_8MMA_AtomIJNS4_26SM100_MMA_F16BF16_2x1SM_SSISJ_SJ_fLi256ELi128ELNS4_4UMMA5MajorE0ELSP_0ELNSO_7ScaleInE0ELSQ_0EEEEEENS4_6LayoutINS5_IJSC_SC_SC_EEENS5_IJNSA_ILi0EEESV_SV_EEEEENS5_IJNS4_10UnderscoreESY_SY_EEEEENS4_18SM100_TMA_2SM_LOADENS4_14ComposedLayoutINS4_7SwizzleILi3ELi4ELi3EEENS4_18smem_ptr_flag_bitsILi16EEENST_INS5_IJNSA_ILi8EEESH_EEENS5_IJSH_SC_EEEEEEEvNS4_8identityES11_S1B_vS1C_EENS_8epilogue10collective18CollectiveEpilogueINS1E_23Sm100TmaWarpSpecializedILi4ELi2ELi32ELb1ELb0EEEJNS5_IJSG_SG_SH_EEENS5_IJNST_ISG_SC_EENST_INSA_ILi32EEESC_EEEEESJ_SK_SJ_SK_NS1E_6fusion15FusionCallbacksIS1I_NS1O_23LinCombPerRowBiasEltActINS1E_6thread4ReLuESJ_fSJ_SJ_fLi8ELNS_15FloatRoundStyleE2EEES1J_S1N_JEEENS4_5SM1004TMEM4LOAD26SM100_TMEM_LOAD_32dp32b32xENS4_13SM90_TMA_LOADENS12_INS13_ILi2ELi4ELi3EEES16_NST_INS5_IJS17_S1L_EEENS5_IJS1L_SC_EEEEEEENS4_39AutoVectorizingCopyWithAssumedAlignmentILi128EEENS4_14SM90_TMA_STOREES25_S27_S27_EEEvvEEEEvNT_6ParamsE) ;  /* 0xffffff5402f07950 */ /* 0x000fea0003c3ffff */
.L_x_210:
[----:B------:R-:W-:-:S00]  /*a840*/  BRA `(.L_x_210) ;  /* 0xfffffffc00fc7947 */ /* 0x000fc0000383ffff */
[----:B------:R-:W-:-:S00]  /*a850*/  NOP ;  /* 0x0000000000007918 */ /* 0x000fc00000000000 */
        /* <DEDUP_REMOVED lines=10> */
.L_x_211:


//--------------------- .nv.global.init           --------------------------
	.section	.nv.global.init,"aw",@progbits
.nv.global.init:
	.type		$str$27,@object
	.size		$str$27,($str$28 - $str$27)
$str$27:
        /*0000*/ 	.byte	0x28, 0x61, 0x64, 0x64, 0x72, 0x65, 0x73, 0x73, 0x20, 0x26, 0x20, 0x6d, 0x61, 0x73, 0x6b, 0x29
        /*0010*/ 	.byte	0x20, 0x3d, 0x3d, 0x20, 0x30, 0x00
	.type		$str$28,@object
	.size		$str$28,($str$26 - $str$28)
$str$28:
        /*0016*/ 	.byte	0x2f, 0x74, 0x6d, 0x70, 0x2f, 0x63, 0x75, 0x74, 0x6c, 0x61, 0x73, 0x73, 0x5f, 0x73, 0x77, 0x65
        /*0026*/ 	.byte	0x65, 0x70, 0x5f, 0x73, 0x72, 0x63, 0x2f, 0x69, 0x6e, 0x63, 0x6c, 0x75, 0x64, 0x65, 0x2f, 0x63
        /*0036*/ 	.byte	0x75, 0x74, 0x65, 0x2f, 0x70, 0x6f, 0x69, 0x6e, 0x74, 0x65, 0x72, 0x5f, 0x66, 0x6c, 0x61, 0x67
        /*0046*/ 	.byte	0x67, 0x65, 0x64, 0x2e, 0x68, 0x70, 0x70, 0x00
	.type		$str$26,@object
	.size		$str$26,($str$25 - $str$26)
$str$26:
        /*004e*/ 	.byte	0x2f, 0x74, 0x6d, 0x70, 0x2f, 0x63, 0x75, 0x74, 0x6c, 0x61, 0x73, 0x73, 0x5f, 0x73, 0x77, 0x65
        /*005e*/ 	.byte	0x65, 0x70, 0x5f, 0x73, 0x72, 0x63, 0x2f, 0x69, 0x6e, 0x63, 0x6c, 0x75, 0x64, 0x65, 0x2f, 0x63
        /*006e*/ 	.byte	0x75, 0x74, 0x65, 0x2f, 0x61, 0x74, 0x6f, 0x6d, 0x2f, 0x63, 0x6f, 0x70, 0x79, 0x5f, 0x74, 0x72
        /*007e*/ 	.byte	0x61, 0x69, 0x74, 0x73, 0x5f, 0x73, 0x6d, 0x31, 0x30, 0x30, 0x2e, 0x68, 0x70, 0x70, 0x00
	.type		$str$25,@object
	.size		$str$25,(__unnamed_1 - $str$25)
$str$25:
        /*008d*/ 	.byte	0x28, 0x28, 0x75, 0x69, 0x6e, 0x74, 0x33, 0x32, 0x5f, 0x74, 0x28, 0x74, 0x68, 0x72, 0x65, 0x61
        /*009d*/ 	.byte	0x64, 0x49, 0x64, 0x78, 0x2e, 0x78, 0x29, 0x20, 0x2f, 0x20, 0x33, 0x32, 0x29, 0x20, 0x25, 0x20
        /*00ad*/ 	.byte	0x34, 0x29, 0x20, 0x3d, 0x3d, 0x20, 0x28, 0x28, 0x28, 0x74, 0x6d, 0x65, 0x6d, 0x5f, 0x61, 0x64
        /*00bd*/ 	.byte	0x64, 0x72, 0x20, 0x3e, 0x3e, 0x20, 0x31, 0x36, 0x29, 0x20, 0x2f, 0x20, 0x33, 0x32, 0x29, 0x20
        /*00cd*/ 	.byte	0x25, 0x20, 0x34, 0x29, 0x00
	.type		__unnamed_1,@object
	.size		__unnamed_1,(__unnamed_2 - __unnamed_1)
__unnamed_1:
        /*00d2*/ 	.byte	0x61, 0x75, 0x74, 0x6f, 0x20, 0x63, 0x75, 0x74, 0x65, 0x3a, 0x3a, 0x61, 0x73, 0x5f, 0x70, 0x6f
        /* <DEDUP_REMOVED lines=24> */
        /*0262*/ 	.byte	0x34, 0x30, 0x39, 0x36, 0x3e, 0x3e, 0x3e, 0x3e, 0x5d, 0x00
	.type		__unnamed_2,@object
	.size		__unnamed_2,(.L_2 - __unnamed_2)
__unnamed_2:
        /* <DEDUP_REMOVED lines=42> */
        /*050c*/ 	.byte	0x3e, 0x3e, 0x5d, 0x00
.L_2:


//--------------------- .nv.shared._ZN7cutlass13device_kernelINS_4gemm6kernel13GemmUniversalIN4cute5tupleIJiiiiEEENS1_10collective13CollectiveMmaINS1_35MainloopSm100TmaUmmaWarpSpecializedILi8ELi2ELi4ENS5_IJNS4_1CILi2EEENSA_ILi1EEESC_EEEEENS5_IJNSA_ILi256EEENSA_ILi128EEENSA_ILi64EEEEEENS_10bfloat16_tENS5_IJlSC_lEEESJ_SK_NS4_8TiledMMAINS4_8MMA_AtomIJNS4_26SM100_MMA_F16BF16_2x1SM_SSISJ_SJ_fLi256ELi128ELNS4_4UMMA5MajorE0ELSP_0ELNSO_7ScaleInE0ELSQ_0EEEEEENS4_6LayoutINS5_IJSC_SC_SC_EEENS5_IJNSA_ILi0EEESV_SV_EEEEENS5_IJNS4_10UnderscoreESY_SY_EEEEENS4_18SM100_TMA_2SM_LOADENS4_14ComposedLayoutINS4_7SwizzleILi3ELi4ELi3EEENS4_18smem_ptr_flag_bitsILi16EEENST_INS5_IJNSA_ILi8EEESH_EEENS5_IJSH_SC_EEEEEEEvNS4_8identityES11_S1B_vS1C_EENS_8epilogue10collective18CollectiveEpilogueINS1E_23Sm100TmaWarpSpecializedILi4ELi2ELi32ELb1ELb0EEEJNS5_IJSG_SG_SH_EEENS5_IJNST_ISG_SC_EENST_INSA_ILi32EEESC_EEEEESJ_SK_SJ_SK_NS1E_6fusion15FusionCallbacksIS1I_NS1O_23LinCombPerRowBiasEltActINS1E_6thread4ReLuESJ_fSJ_SJ_fLi8ELNS_15FloatRoundStyleE2EEES1J_S1N_JEEENS4_5SM1004TMEM4LOAD26SM100_TMEM_LOAD_32dp32b32xENS4_13SM90_TMA_LOADENS12_INS13_ILi2ELi4ELi3EEES16_NST_INS5_IJS17_S1L_EEENS5_IJS1L_SC_EEEEEEENS4_39AutoVectorizingCopyWithAssumedAlignmentILi128EEENS4_14SM90_TMA_STOREES25_S27_S27_EEEvvEEEEvNT_6ParamsE --------------------------
	.section	.nv.shared._ZN7cutlass13device_kernelINS_4gemm6kernel13GemmUniversalIN4cute5tupleIJiiiiEEENS1_10collective13CollectiveMmaINS1_35MainloopSm100TmaUmmaWarpSpecializedILi8ELi2ELi4ENS5_IJNS4_1CILi2EEENSA_ILi1EEESC_EEEEENS5_IJNSA_ILi256EEENSA_ILi128EEENSA_ILi64EEEEEENS_10bfloat16_tENS5_IJlSC_lEEESJ_SK_NS4_8TiledMMAINS4_8MMA_AtomIJNS4_26SM100_MMA_F16BF16_2x1SM_SSISJ_SJ_fLi256ELi128ELNS4_4UMMA5MajorE0ELSP_0ELNSO_7ScaleInE0ELSQ_0EEEEEENS4_6LayoutINS5_IJSC_SC_SC_EEENS5_IJNSA_ILi0EEESV_SV_EEEEENS5_IJNS4_10UnderscoreESY_SY_EEEEENS4_18SM100_TMA_2SM_LOADENS4_14ComposedLayoutINS4_7SwizzleILi3ELi4ELi3EEENS4_18smem_ptr_flag_bitsILi16EEENST_INS5_IJNSA_ILi8EEESH_EEENS5_IJSH_SC_EEEEEEEvNS4_8identityES11_S1B_vS1C_EENS_8epilogue10collective18CollectiveEpilogueINS1E_23Sm100TmaWarpSpecializedILi4ELi2ELi32ELb1ELb0EEEJNS5_IJSG_SG_SH_EEENS5_IJNST_ISG_SC_EENST_INSA_ILi32EEESC_EEEEESJ_SK_SJ_SK_NS1E_6fusion15FusionCallbacksIS1I_NS1O_23LinCombPerRowBiasEltActINS1E_6thread4ReLuESJ_fSJ_SJ_fLi8ELNS_15FloatRoundStyleE2EEES1J_S1N_JEEENS4_5SM1004TMEM4LOAD26SM100_TMEM_LOAD_32dp32b32xENS4_13SM90_TMA_LOADENS12_INS13_ILi2ELi4ELi3EEES16_NST_INS5_IJS17_S1L_EEENS5_IJS1L_SC_EEEEEEENS4_39AutoVectorizingCopyWithAssumedAlignmentILi128EEENS4_14SM90_TMA_STOREES25_S27_S27_EEEvvEEEEvNT_6ParamsE,"aw",@nobits
	.sectionflags	@""
	.align	16
	.zero		1024


//--------------------- .nv.shared.reserved.0     --------------------------
	.section	.nv.shared.reserved.0,"aw",@nobits
	.weak		__nv_reservedSMEM_offset_0_alias
	.size		__nv_reservedSMEM_offset_0_alias, 0, 64
	.other		__nv_reservedSMEM_offset_0_alias,@"STO_CUDA_RESERVED_SHARED STV_DEFAULT"
__nv_reservedSMEM_offset_0_alias:
	.zero		0
.nv.shared.reserved.0:
	.zero		64
	.weak		__nv_reservedSMEM_tcgen05_partition
	.type		__nv_reservedSMEM_tcgen05_partition,@object
	.size		__nv_reservedSMEM_tcgen05_partition,(.L_0 - __nv_reservedSMEM_tcgen05_partition)
__nv_reservedSMEM_tcgen05_partition:
	.zero		32
.L_0:


//--------------------- .nv.global                --------------------------
	.section	.nv.global,"aw",@nobits
.nv.global:
	.type		_ZN39_INTERNAL_9fbe7298_4_k_cu_0a604204_26794cute1_E,@object
	.size		_ZN39_INTERNAL_9fbe7298_4_k_cu_0a604204_26794cute1_E,(_ZN39_INTERNAL_9fbe7298_4_k_cu_0a604204_26794cuda3std3__45__cpo6cbeginE - _ZN39_INTERNAL_9fbe7298_4_k_cu_0a604204_26794cute1_E)
_ZN39_INTERNAL_9fbe7298_4_k_cu_0a604204_26794cute1_E:
	.zero		1
	.type		_ZN39_INTERNAL_9fbe7298_4_k_cu_0a604204_26794cuda3std3__45__cpo6cbeginE,@object
	.size		_ZN39_INTERNAL_9fbe7298_4_k_cu_0a604204_26794cuda3std3__45__cpo6cbeginE,(_ZN39_INTERNAL_9fbe7298_4_k_cu_0a604204_26794cuda3std3__48in_placeE - _ZN39_INTERNAL_9fbe7298_4_k_cu_0a604204_26794cuda3std3__45__cpo6cbeginE)
_ZN39_INTERNAL_9fbe7298_4_k_cu_0a604204_26794cuda3std3__45__cpo6cbeginE:
	.zero		1
	.type		_ZN39_INTERNAL_9fbe7298_4_k_cu_0a604204_26794cuda3std3__48in_placeE,@object
	.size		_ZN39_INTERNAL_9fbe7298_4_k_cu_0a604204_26794cuda3std3__48in_placeE,(_ZN39_INTERNAL_9fbe7298_4_k_cu_0a604204_26794cuda3std6ranges3__45__cpo9iter_moveE - _ZN39_INTERNAL_9fbe7298_4_k_cu_0a604204_26794cuda3std3__48in_placeE)
_ZN39_INTERNAL_9fbe7298_4_k_cu_0a604204_26794cuda3std3__48in_placeE:
	.zero		1
	.type		_ZN39_INTERNAL_9fbe7298_4_k_cu_0a604204_26794cuda3std6ranges3__45__cpo9iter_moveE,@object
	.size		_ZN39_INTERNAL_9fbe7298_4_k_cu_0a604204_26794cuda3std6ranges3__45__cpo9iter_moveE,(_ZN39_INTERNAL_9fbe7298_4_k_cu_0a604204_26794cuda3std3__45__cpo5beginE - _ZN39_INTERNAL_9fbe7298_4_k_cu_0a604204_26794cuda3std6ranges3__45__cpo9iter_moveE)
_ZN39_INTERNAL_9fbe7298_4_k_cu_0a604204_26794cuda3std6ranges3__45__cpo9iter_moveE:
	.zero		1
	.type		_ZN39_INTERNAL_9fbe7298_4_k_cu_0a604204_26794cuda3std3__45__cpo5beginE,@object
	.size		_ZN39_INTERNAL_9fbe7298_4_k_cu_0a604204_26794cuda3std3__45__cpo5beginE,(_ZN39_INTERNAL_9fbe7298_4_k_cu_0a604204_26794cuda3std3__441_GLOBAL__N__9fbe7298_4_k_cu_0a604204_26796ignoreE - _ZN39_INTERNAL_9fbe7298_4_k_cu_0a604204_26794cuda3std3__45__cpo5beginE)
_ZN39_INTERNAL_9fbe7298_4_k_cu_0a604204_26794cuda3std3__45__cpo5beginE:
	.zero		1
	.type		_ZN39_INTERNAL_9fbe7298_4_k_cu_0a604204_26794cuda3std3__441_GLOBAL__N__9fbe7298_4_k_cu_0a604204_26796ignoreE,@object
	.size		_ZN39_INTERNAL_9fbe7298_4_k_cu_0a604204_26794cuda3std3__441_GLOBAL__N__9fbe7298_4_k_cu_0a604204_26796ignoreE,(_ZN39_INTERNAL_9fbe7298_4_k_cu_0a604204_26794cute7productE - _ZN39_INTERNAL_9fbe7298_4_k_cu_0a604204_26794cuda3std3__441_GLOBAL__N__9fbe7298_4_k_cu_0a604204_26796ignoreE)
_ZN39_INTERNAL_9fbe7298_4_k_cu_0a604204_26794cuda3std3__441_GLOBAL__N__9fbe7298_4_k_cu_0a604204_26796ignoreE:
	.zero		1
	.type		_ZN39_INTERNAL_9fbe7298_4_k_cu_0a604204_26794cute7productE,@object
	.size		_ZN39_INTERNAL_9fbe7298_4_k_cu_0a604204_26794cute7productE,(_ZN39_INTERNAL_9fbe7298_4_k_cu_0a604204_26794cuda3std3__45__cpo3endE - _ZN39_INTERNAL_9fbe7298_4_k_cu_0a604204_26794cute7productE)
_ZN39_INTERNAL_9fbe7298_4_k_cu_0a604204_26794cute7productE:
	.zero		1
	.type		_ZN39_INTERNAL_9fbe7298_4_k_cu_0a604204_26794cuda3std3__45__cpo3endE,@object
	.size		_ZN39_INTERNAL_9fbe7298_4_k_cu_0a604204_26794cuda3std3__45__cpo3endE,(_ZN39_INTERNAL_9fbe7298_4_k_cu_0a604204_26794cuda3std3__419piecewise_constructE - _ZN39_INTERNAL_9fbe7298_4_k_cu_0a604204_26794cuda3std3__45__cpo3endE)
_ZN39_INTERNAL_9fbe7298_4_k_cu_0a604204_26794cuda3std3__45__cpo3endE:
	.zero		1
	.type		_ZN39_INTERNAL_9fbe7298_4_k_cu_0a604204_26794cuda3std3__419piecewise_constructE,@object
	.size		_ZN39_INTERNAL_9fbe7298_4_k_cu_0a604204_26794cuda3std3__419piecewise_constructE,(_ZN39_INTERNAL_9fbe7298_4_k_cu_0a604204_26794cuda3std3__45__cpo4cendE - _ZN39_INTERNAL_9fbe7298_4_k_cu_0a604204_26794cuda3std3__419piecewise_constructE)
_ZN39_INTERNAL_9fbe7298_4_k_cu_0a604204_26794cuda3std3__419piecewise_constructE:
	.zero		1
	.type		_ZN39_INTERNAL_9fbe7298_4_k_cu_0a604204_26794cuda3std3__45__cpo4cendE,@object
	.size		_ZN39_INTERNAL_9fbe7298_4_k_cu_0a604204_26794cuda3std3__45__cpo4cendE,(_ZN39_INTERNAL_9fbe7298_4_k_cu_0a604204_26794cuda3std6ranges3__45__cpo4swapE - _ZN39_INTERNAL_9fbe7298_4_k_cu_0a604204_26794cuda3std3__45__cpo4cendE)
_ZN39_INTERNAL_9fbe7298_4_k_cu_0a604204_26794cuda3std3__45__cpo4cendE:
	.zero		1
	.type		_ZN39_INTERNAL_9fbe7298_4_k_cu_0a604204_26794cuda3std6ranges3__45__cpo4swapE,@object
	.size		_ZN39_INTERNAL_9fbe7298_4_k_cu_0a604204_26794cuda3std6ranges3__45__cpo4swapE,(.L_10 - _ZN39_INTERNAL_9fbe7298_4_k_cu_0a604204_26794cuda3std6ranges3__45__cpo4swapE)
_ZN39_INTERNAL_9fbe7298_4_k_cu_0a604204_26794cuda3std6ranges3__45__cpo4swapE:
	.zero		1
.L_10:


//--------------------- .nv.constant0._ZN7cutlass13device_kernelINS_4gemm6kernel13GemmUniversalIN4cute5tupleIJiiiiEEENS1_10collective13CollectiveMmaINS1_35MainloopSm100TmaUmmaWarpSpecializedILi8ELi2ELi4ENS5_IJNS4_1CILi2EEENSA_ILi1EEESC_EEEEENS5_IJNSA_ILi256EEENSA_ILi128EEENSA_ILi64EEEEEENS_10bfloat16_tENS5_IJlSC_lEEESJ_SK_NS4_8TiledMMAINS4_8MMA_AtomIJNS4_26SM100_MMA_F16BF16_2x1SM_SSISJ_SJ_fLi256ELi128ELNS4_4UMMA5MajorE0ELSP_0ELNSO_7ScaleInE0ELSQ_0EEEEEENS4_6LayoutINS5_IJSC_SC_SC_EEENS5_IJNSA_ILi0EEESV_SV_EEEEENS5_IJNS4_10UnderscoreESY_SY_EEEEENS4_18SM100_TMA_2SM_LOADENS4_14ComposedLayoutINS4_7SwizzleILi3ELi4ELi3EEENS4_18smem_ptr_flag_bitsILi16EEENST_INS5_IJNSA_ILi8EEESH_EEENS5_IJSH_SC_EEEEEEEvNS4_8identityES11_S1B_vS1C_EENS_8epilogue10collective18CollectiveEpilogueINS1E_23Sm100TmaWarpSpecializedILi4ELi2ELi32ELb1ELb0EEEJNS5_IJSG_SG_SH_EEENS5_IJNST_ISG_SC_EENST_INSA_ILi32EEESC_EEEEESJ_SK_SJ_SK_NS1E_6fusion15FusionCallbacksIS1I_NS1O_23LinCombPerRowBiasEltActINS1E_6thread4ReLuESJ_fSJ_SJ_fLi8ELNS_15FloatRoundStyleE2EEES1J_S1N_JEEENS4_5SM1004TMEM4LOAD26SM100_TMEM_LOAD_32dp32b32xENS4_13SM90_TMA_LOADENS12_INS13_ILi2ELi4ELi3EEES16_NST_INS5_IJS17_S1L_EEENS5_IJS1L_SC_EEEEEEENS4_39AutoVectorizingCopyWithAssumedAlignmentILi128EEENS4_14SM90_TMA_STOREES25_S27_S27_EEEvvEEEEvNT_6ParamsE --------------------------
	.section	.nv.constant0._ZN7cutlass13device_kernelINS_4gemm6kernel13GemmUniversalIN4cute5tupleIJiiiiEEENS1_10collective13CollectiveMmaINS1_35MainloopSm100TmaUmmaWarpSpecializedILi8ELi2ELi4ENS5_IJNS4_1CILi2EEENSA_ILi1EEESC_EEEEENS5_IJNSA_ILi256EEENSA_ILi128EEENSA_ILi64EEEEEENS_10bfloat16_tENS5_IJlSC_lEEESJ_SK_NS4_8TiledMMAINS4_8MMA_AtomIJNS4_26SM100_MMA_F16BF16_2x1SM_SSISJ_SJ_fLi256ELi128ELNS4_4UMMA5MajorE0ELSP_0ELNSO_7ScaleInE0ELSQ_0EEEEEENS4_6LayoutINS5_IJSC_SC_SC_EEENS5_IJNSA_ILi0EEESV_SV_EEEEENS5_IJNS4_10UnderscoreESY_SY_EEEEENS4_18SM100_TMA_2SM_LOADENS4_14ComposedLayoutINS4_7SwizzleILi3ELi4ELi3EEENS4_18smem_ptr_flag_bitsILi16EEENST_INS5_IJNSA_ILi8EEESH_EEENS5_IJSH_SC_EEEEEEEvNS4_8identityES11_S1B_vS1C_EENS_8epilogue10collective18CollectiveEpilogueINS1E_23Sm100TmaWarpSpecializedILi4ELi2ELi32ELb1ELb0EEEJNS5_IJSG_SG_SH_EEENS5_IJNST_ISG_SC_EENST_INSA_ILi32EEESC_EEEEESJ_SK_SJ_SK_NS1E_6fusion15FusionCallbacksIS1I_NS1O_23LinCombPerRowBiasEltActINS1E_6thread4ReLuESJ_fSJ_SJ_fLi8ELNS_15FloatRoundStyleE2EEES1J_S1N_JEEENS4_5SM1004TMEM4LOAD26SM100_TMEM_LOAD_32dp32b32xENS4_13SM90_TMA_LOADENS12_INS13_ILi2ELi4ELi3EEES16_NST_INS5_IJS17_S1L_EEENS5_IJS1L_SC_EEEEEEENS4_39AutoVectorizingCopyWithAssumedAlignmentILi128EEENS4_14SM90_TMA_STOREES25_S27_S27_EEEvvEEEEvNT_6ParamsE,"a",@progbits
	.sectionflags	@""
	.align	4
.nv.constant0._ZN7cutlass13device_kernelINS_4gemm6kernel13GemmUniversalIN4cute5tupleIJiiiiEEENS1_10collective13CollectiveMmaINS1_35MainloopSm100TmaUmmaWarpSpecializedILi8ELi2ELi4ENS5_IJNS4_1CILi2EEENSA_ILi1EEESC_EEEEENS5_IJNSA_ILi256EEENSA_ILi128EEENSA_ILi64EEEEEENS_10bfloat16_tENS5_IJlSC_lEEESJ_SK_NS4_8TiledMMAINS4_8MMA_AtomIJNS4_26SM100_MMA_F16BF16_2x1SM_SSISJ_SJ_fLi256ELi128ELNS4_4UMMA5MajorE0ELSP_0ELNSO_7ScaleInE0ELSQ_0EEEEEENS4_6LayoutINS5_IJSC_SC_SC_EEENS5_IJNSA_ILi0EEESV_SV_EEEEENS5_IJNS4_10UnderscoreESY_SY_EEEEENS4_18SM100_TMA_2SM_LOADENS4_14ComposedLayoutINS4_7SwizzleILi3ELi4ELi3EEENS4_18smem_ptr_flag_bitsILi16EEENST_INS5_IJNSA_ILi8EEESH_EEENS5_IJSH_SC_EEEEEEEvNS4_8identityES11_S1B_vS1C_EENS_8epilogue10collective18CollectiveEpilogueINS1E_23Sm100TmaWarpSpecializedILi4ELi2ELi32ELb1ELb0EEEJNS5_IJSG_SG_SH_EEENS5_IJNST_ISG_SC_EENST_INSA_ILi32EEESC_EEEEESJ_SK_SJ_SK_NS1E_6fusion15FusionCallbacksIS1I_NS1O_23LinCombPerRowBiasEltActINS1E_6thread4ReLuESJ_fSJ_SJ_fLi8ELNS_15FloatRoundStyleE2EEES1J_S1N_JEEENS4_5SM1004TMEM4LOAD26SM100_TMEM_LOAD_32dp32b32xENS4_13SM90_TMA_LOADENS12_INS13_ILi2ELi4ELi3EEES16_NST_INS5_IJS17_S1L_EEENS5_IJS1L_SC_EEEEEEENS4_39AutoVectorizingCopyWithAssumedAlignmentILi128EEENS4_14SM90_TMA_STOREES25_S27_S27_EEEvvEEEEvNT_6ParamsE:
	.zero		2944


//--------------------- SYMBOLS --------------------------

	.type		.nv.reservedSmem.offset0,@object
	.size		.nv.reservedSmem.offset0,0x4
	.type		.nv.reservedSmem.cap,@object
	.size		.nv.reservedSmem.cap,0x4
	.type		__assertfail,@function
